//
// Generated by NVIDIA NVVM Compiler
//
// Compiler Build ID: CL-31833905
// Cuda compilation tools, release 11.8, V11.8.89
// Based on NVVM 7.0.1
//

.version 7.8
.target sm_52
.address_size 64

	// .globl	GroupNormKernel
.extern .shared .align 16 .b8 share_mem[];

.visible .entry GroupNormKernel(
	.param .u32 GroupNormKernel_param_0,
	.param .u32 GroupNormKernel_param_1,
	.param .u32 GroupNormKernel_param_2,
	.param .u32 GroupNormKernel_param_3,
	.param .f32 GroupNormKernel_param_4,
	.param .u64 GroupNormKernel_param_5,
	.param .u64 GroupNormKernel_param_6,
	.param .u64 GroupNormKernel_param_7,
	.param .u64 GroupNormKernel_param_8,
	.param .u64 GroupNormKernel_param_9,
	.param .u64 GroupNormKernel_param_10
)
{
	.reg .pred 	%p<37>;
	.reg .f32 	%f<186>;
	.reg .b32 	%r<122>;
	.reg .b64 	%rd<27>;


	ld.param.u32 	%r57, [GroupNormKernel_param_0];
	ld.param.u32 	%r58, [GroupNormKernel_param_1];
	ld.param.u64 	%rd14, [GroupNormKernel_param_5];
	ld.param.u64 	%rd9, [GroupNormKernel_param_6];
	ld.param.u64 	%rd10, [GroupNormKernel_param_7];
	ld.param.u64 	%rd11, [GroupNormKernel_param_8];
	ld.param.u64 	%rd12, [GroupNormKernel_param_9];
	ld.param.u64 	%rd13, [GroupNormKernel_param_10];
	cvta.to.global.u64 	%rd1, %rd14;
	mov.u32 	%r106, %ctaid.x;
	setp.ge.u32 	%p11, %r106, %r57;
	@%p11 bra 	$L__BB0_33;

	cvta.to.global.u64 	%rd15, %rd12;
	add.s32 	%r61, %r58, 3;
	shr.s32 	%r62, %r61, 31;
	shr.u32 	%r63, %r62, 30;
	add.s32 	%r64, %r61, %r63;
	shr.s32 	%r2, %r64, 2;
	mov.u32 	%r3, %tid.x;
	shr.u32 	%r65, %r3, 5;
	mov.u32 	%r66, share_mem;
	mad.lo.s32 	%r5, %r65, 12, %r66;
	mov.u32 	%r6, %ntid.x;
	shr.u32 	%r7, %r6, 6;
	mad.lo.s32 	%r8, %r3, 12, %r66;
	mul.wide.u32 	%rd16, %r106, 4;
	add.s64 	%rd2, %rd15, %rd16;
	cvta.to.global.u64 	%rd17, %rd13;
	add.s64 	%rd3, %rd17, %rd16;
	cvta.to.global.u64 	%rd4, %rd9;
	cvta.to.global.u64 	%rd5, %rd10;
	cvta.to.global.u64 	%rd6, %rd11;

$L__BB0_2:
	mul.lo.s32 	%r67, %r106, %r58;
	cvt.u64.u32 	%rd7, %r67;
	setp.ge.s32 	%p12, %r3, %r2;
	mov.f32 	%f168, 0f00000000;
	mov.f32 	%f169, %f168;
	mov.f32 	%f170, %f168;
	@%p12 bra 	$L__BB0_9;

	mov.u32 	%r107, %r3;

$L__BB0_4:
	shl.b32 	%r12, %r107, 2;
	setp.ge.s32 	%p13, %r12, %r58;
	@%p13 bra 	$L__BB0_9;

	shl.b32 	%r101, %r107, 2;
	cvt.s64.s32 	%rd18, %r101;
	add.s64 	%rd19, %rd18, %rd7;
	shl.b64 	%rd20, %rd19, 2;
	add.s64 	%rd8, %rd1, %rd20;
	ld.global.f32 	%f65, [%rd8];
	sub.f32 	%f66, %f65, %f168;
	add.f32 	%f170, %f170, 0f3F800000;
	div.rn.f32 	%f67, %f66, %f170;
	add.f32 	%f168, %f168, %f67;
	sub.f32 	%f68, %f65, %f168;
	fma.rn.f32 	%f169, %f66, %f68, %f169;
	add.s32 	%r68, %r101, 1;
	setp.ge.s32 	%p14, %r68, %r58;
	@%p14 bra 	$L__BB0_9;

	shl.b32 	%r104, %r107, 2;
	ld.global.f32 	%f69, [%rd8+4];
	sub.f32 	%f70, %f69, %f168;
	add.f32 	%f170, %f170, 0f3F800000;
	div.rn.f32 	%f71, %f70, %f170;
	add.f32 	%f168, %f168, %f71;
	sub.f32 	%f72, %f69, %f168;
	fma.rn.f32 	%f169, %f70, %f72, %f169;
	add.s32 	%r69, %r104, 2;
	setp.ge.s32 	%p15, %r69, %r58;
	@%p15 bra 	$L__BB0_9;

	shl.b32 	%r105, %r107, 2;
	ld.global.f32 	%f73, [%rd8+8];
	sub.f32 	%f74, %f73, %f168;
	add.f32 	%f170, %f170, 0f3F800000;
	div.rn.f32 	%f75, %f74, %f170;
	add.f32 	%f168, %f168, %f75;
	sub.f32 	%f76, %f73, %f168;
	fma.rn.f32 	%f169, %f74, %f76, %f169;
	add.s32 	%r70, %r105, 3;
	setp.ge.s32 	%p16, %r70, %r58;
	@%p16 bra 	$L__BB0_9;

	ld.global.f32 	%f77, [%rd8+12];
	sub.f32 	%f78, %f77, %f168;
	add.f32 	%f170, %f170, 0f3F800000;
	div.rn.f32 	%f79, %f78, %f170;
	add.f32 	%f168, %f168, %f79;
	sub.f32 	%f80, %f77, %f168;
	fma.rn.f32 	%f169, %f78, %f80, %f169;
	add.s32 	%r107, %r107, %r6;
	setp.lt.s32 	%p17, %r107, %r2;
	@%p17 bra 	$L__BB0_4;

$L__BB0_9:
	mov.b32 	%r113, %f168;
	mov.u32 	%r71, 31;
	mov.u32 	%r72, 16;
	mov.u32 	%r73, -1;
	shfl.sync.down.b32 	%r15|%p1, %r113, %r72, %r71, %r73;
	mov.b32 	%r112, %f169;
	shfl.sync.down.b32 	%r17|%p2, %r112, %r72, %r71, %r73;
	mov.b32 	%r111, %f170;
	shfl.sync.down.b32 	%r74|%p18, %r111, %r72, %r71, %r73;
	mov.b32 	%f20, %r74;
	setp.eq.f32 	%p19, %f20, 0f00000000;
	@%p19 bra 	$L__BB0_11;

	mov.b32 	%f81, %r15;
	mov.b32 	%f82, %r17;
	add.f32 	%f83, %f169, %f82;
	sub.f32 	%f84, %f168, %f81;
	mul.f32 	%f85, %f84, %f84;
	mul.f32 	%f86, %f170, %f85;
	mul.f32 	%f87, %f86, %f20;
	add.f32 	%f21, %f170, %f20;
	div.rn.f32 	%f88, %f87, %f21;
	add.f32 	%f169, %f83, %f88;
	mul.f32 	%f89, %f81, %f20;
	fma.rn.f32 	%f90, %f168, %f170, %f89;
	div.rn.f32 	%f168, %f90, %f21;
	mov.b32 	%r113, %f168;
	mov.b32 	%r112, %f169;
	mov.b32 	%r111, %f21;
	mov.f32 	%f170, %f21;

$L__BB0_11:
	mov.u32 	%r76, 8;
	shfl.sync.down.b32 	%r25|%p3, %r113, %r76, %r71, %r73;
	shfl.sync.down.b32 	%r26|%p4, %r112, %r76, %r71, %r73;
	shfl.sync.down.b32 	%r78|%p20, %r111, %r76, %r71, %r73;
	mov.b32 	%f27, %r78;
	setp.eq.f32 	%p21, %f27, 0f00000000;
	@%p21 bra 	$L__BB0_13;

	mov.b32 	%f91, %r25;
	mov.b32 	%f92, %r26;
	add.f32 	%f93, %f169, %f92;
	sub.f32 	%f94, %f168, %f91;
	mul.f32 	%f95, %f94, %f94;
	mul.f32 	%f96, %f170, %f95;
	mul.f32 	%f97, %f96, %f27;
	add.f32 	%f28, %f170, %f27;
	div.rn.f32 	%f98, %f97, %f28;
	add.f32 	%f169, %f93, %f98;
	mul.f32 	%f99, %f91, %f27;
	fma.rn.f32 	%f100, %f168, %f170, %f99;
	div.rn.f32 	%f168, %f100, %f28;
	mov.b32 	%r113, %f168;
	mov.b32 	%r112, %f169;
	mov.b32 	%r111, %f28;
	mov.f32 	%f170, %f28;

$L__BB0_13:
	mov.u32 	%r79, 31;
	mov.u32 	%r80, 4;
	mov.u32 	%r81, -1;
	shfl.sync.down.b32 	%r33|%p5, %r113, %r80, %r79, %r81;
	shfl.sync.down.b32 	%r34|%p6, %r112, %r80, %r79, %r81;
	shfl.sync.down.b32 	%r82|%p22, %r111, %r80, %r79, %r81;
	mov.b32 	%f34, %r82;
	setp.eq.f32 	%p23, %f34, 0f00000000;
	@%p23 bra 	$L__BB0_15;

	mov.b32 	%f101, %r33;
	mov.b32 	%f102, %r34;
	add.f32 	%f103, %f169, %f102;
	sub.f32 	%f104, %f168, %f101;
	mul.f32 	%f105, %f104, %f104;
	mul.f32 	%f106, %f170, %f105;
	mul.f32 	%f107, %f106, %f34;
	add.f32 	%f35, %f170, %f34;
	div.rn.f32 	%f108, %f107, %f35;
	add.f32 	%f169, %f103, %f108;
	mul.f32 	%f109, %f101, %f34;
	fma.rn.f32 	%f110, %f168, %f170, %f109;
	div.rn.f32 	%f168, %f110, %f35;
	mov.b32 	%r113, %f168;
	mov.b32 	%r112, %f169;
	mov.b32 	%r111, %f35;
	mov.f32 	%f170, %f35;

$L__BB0_15:
	mov.u32 	%r84, 2;
	shfl.sync.down.b32 	%r41|%p7, %r113, %r84, %r79, %r81;
	shfl.sync.down.b32 	%r42|%p8, %r112, %r84, %r79, %r81;
	shfl.sync.down.b32 	%r86|%p24, %r111, %r84, %r79, %r81;
	mov.b32 	%f41, %r86;
	setp.eq.f32 	%p25, %f41, 0f00000000;
	@%p25 bra 	$L__BB0_17;

	mov.b32 	%f111, %r41;
	mov.b32 	%f112, %r42;
	add.f32 	%f113, %f169, %f112;
	sub.f32 	%f114, %f168, %f111;
	mul.f32 	%f115, %f114, %f114;
	mul.f32 	%f116, %f170, %f115;
	mul.f32 	%f117, %f116, %f41;
	add.f32 	%f42, %f170, %f41;
	div.rn.f32 	%f118, %f117, %f42;
	add.f32 	%f169, %f113, %f118;
	mul.f32 	%f119, %f111, %f41;
	fma.rn.f32 	%f120, %f168, %f170, %f119;
	div.rn.f32 	%f168, %f120, %f42;
	mov.b32 	%r113, %f168;
	mov.b32 	%r112, %f169;
	mov.b32 	%r111, %f42;
	mov.f32 	%f170, %f42;

$L__BB0_17:
	mov.u32 	%r87, 31;
	mov.u32 	%r88, 1;
	mov.u32 	%r89, -1;
	shfl.sync.down.b32 	%r49|%p9, %r113, %r88, %r87, %r89;
	shfl.sync.down.b32 	%r50|%p10, %r112, %r88, %r87, %r89;
	shfl.sync.down.b32 	%r90|%p26, %r111, %r88, %r87, %r89;
	mov.b32 	%f48, %r90;
	setp.eq.f32 	%p27, %f48, 0f00000000;
	@%p27 bra 	$L__BB0_19;

	mov.b32 	%f121, %r49;
	mov.b32 	%f122, %r50;
	add.f32 	%f123, %f169, %f122;
	sub.f32 	%f124, %f168, %f121;
	mul.f32 	%f125, %f124, %f124;
	mul.f32 	%f126, %f170, %f125;
	mul.f32 	%f127, %f126, %f48;
	add.f32 	%f49, %f170, %f48;
	div.rn.f32 	%f128, %f127, %f49;
	add.f32 	%f169, %f123, %f128;
	mul.f32 	%f129, %f121, %f48;
	fma.rn.f32 	%f130, %f168, %f170, %f129;
	div.rn.f32 	%f168, %f130, %f49;
	mov.f32 	%f170, %f49;

$L__BB0_19:
	and.b32  	%r97, %r3, 31;
	setp.ne.s32 	%p28, %r97, 0;
	@%p28 bra 	$L__BB0_21;

	st.shared.f32 	[%r5], %f168;
	st.shared.f32 	[%r5+4], %f169;
	st.shared.f32 	[%r5+8], %f170;

$L__BB0_21:
	setp.eq.s32 	%p29, %r7, 0;
	bar.sync 	0;
	@%p29 bra 	$L__BB0_27;

	mov.u32 	%r120, %r7;

$L__BB0_23:
	mov.u32 	%r51, %r120;
	setp.ge.u32 	%p30, %r3, %r51;
	@%p30 bra 	$L__BB0_26;

	mov.u32 	%r98, share_mem;
	add.s32 	%r91, %r51, %r3;
	mad.lo.s32 	%r52, %r91, 12, %r98;
	ld.shared.f32 	%f55, [%r52+8];
	setp.eq.f32 	%p31, %f55, 0f00000000;
	@%p31 bra 	$L__BB0_26;

	ld.shared.f32 	%f131, [%r8+8];
	add.f32 	%f132, %f131, %f55;
	ld.shared.f32 	%f133, [%r52+4];
	ld.shared.f32 	%f134, [%r8+4];
	add.f32 	%f135, %f134, %f133;
	ld.shared.f32 	%f136, [%r52];
	ld.shared.f32 	%f137, [%r8];
	sub.f32 	%f138, %f137, %f136;
	mul.f32 	%f139, %f138, %f138;
	mul.f32 	%f140, %f131, %f139;
	mul.f32 	%f141, %f55, %f140;
	div.rn.f32 	%f142, %f141, %f132;
	add.f32 	%f143, %f135, %f142;
	st.shared.f32 	[%r8+4], %f143;
	mul.f32 	%f144, %f55, %f136;
	fma.rn.f32 	%f145, %f131, %f137, %f144;
	div.rn.f32 	%f146, %f145, %f132;
	st.shared.f32 	[%r8], %f146;
	st.shared.f32 	[%r8+8], %f132;

$L__BB0_26:
	shr.s32 	%r120, %r51, 1;
	setp.gt.s32 	%p32, %r51, 1;
	@%p32 bra 	$L__BB0_23;

$L__BB0_27:
	setp.ne.s32 	%p33, %r3, 0;
	bar.sync 	0;
	@%p33 bra 	$L__BB0_29;

	ld.param.f32 	%f164, [GroupNormKernel_param_4];
	cvt.rn.f32.s32 	%f163, %r58;
	ld.shared.v2.f32 	{%f147, %f148}, [share_mem];
	st.global.f32 	[%rd2], %f147;
	div.rn.f32 	%f151, %f148, %f163;
	add.f32 	%f152, %f151, %f164;
	sqrt.rn.f32 	%f153, %f152;
	rcp.rn.f32 	%f154, %f153;
	st.shared.f32 	[share_mem+4], %f154;
	st.global.f32 	[%rd3], %f154;

$L__BB0_29:
	setp.ge.s32 	%p34, %r3, %r58;
	bar.sync 	0;
	@%p34 bra 	$L__BB0_32;

	ld.shared.v2.f32 	{%f155, %f156}, [share_mem];
	mov.u32 	%r121, %r3;

$L__BB0_31:
	ld.param.u32 	%r103, [GroupNormKernel_param_2];
	ld.param.u32 	%r102, [GroupNormKernel_param_3];
	cvt.u32.u64 	%r93, %rd7;
	add.s32 	%r94, %r121, %r93;
	div.s32 	%r95, %r94, %r102;
	rem.s32 	%r96, %r95, %r103;
	mul.wide.s32 	%rd21, %r94, 4;
	add.s64 	%rd22, %rd1, %rd21;
	ld.global.f32 	%f157, [%rd22];
	sub.f32 	%f158, %f157, %f155;
	mul.f32 	%f159, %f158, %f156;
	mul.wide.s32 	%rd23, %r96, 4;
	add.s64 	%rd24, %rd4, %rd23;
	ld.global.f32 	%f160, [%rd24];
	add.s64 	%rd25, %rd5, %rd23;
	ld.global.f32 	%f161, [%rd25];
	fma.rn.f32 	%f162, %f159, %f160, %f161;
	add.s64 	%rd26, %rd6, %rd21;
	st.global.f32 	[%rd26], %f162;
	add.s32 	%r121, %r121, %r6;
	setp.lt.s32 	%p35, %r121, %r58;
	@%p35 bra 	$L__BB0_31;

$L__BB0_32:
	ld.param.u32 	%r100, [GroupNormKernel_param_0];
	mov.u32 	%r99, %nctaid.x;
	add.s32 	%r106, %r106, %r99;
	setp.lt.u32 	%p36, %r106, %r100;
	@%p36 bra 	$L__BB0_2;

$L__BB0_33:
	ret;

}



// ===== COMPILED SASS (sm_100) =====

	.target	sm_100

	.elftype	@"ET_EXEC"


//--------------------- .note.nv.tkinfo           --------------------------
	.section	.note.nv.tkinfo,"",@"SHT_NOTE"
	.sectionflags	@"SHF_NOTE_NV_TKINFO"
	.tkinfo
        /*0018*/ 	.word	0x00000002
        /*0030*/ 	.string	""
        /*0030*/ 	.string	"ptxas"
        /*0030*/ 	.string	"Cuda compilation tools, release 13.0, V13.0.88"
        /*0030*/ 	.string	"Build cuda_13.0.r13.0/compiler.36424714_0"
        /*0030*/ 	.string	"-arch sm_100 "



//--------------------- .note.nv.cuinfo           --------------------------
	.section	.note.nv.cuinfo,"",@"SHT_NOTE"
	.sectionflags	@"SHF_NOTE_NV_CUINFO"
        /*0018*/ 	.short	0x0002
        /*001a*/ 	.short	0x0034
        /*001c*/ 	.short	0x0082
	.zero		2


//--------------------- .nv.info                  --------------------------
	.section	.nv.info,"",@"SHT_CUDA_INFO"
	.align	4


	//----- nvinfo : EIATTR_REGCOUNT
	.align		4
        /*0000*/ 	.byte	0x04, 0x2f
        /*0002*/ 	.short	(.L_1 - .L_0)
	.align		4
.L_0:
        /*0004*/ 	.word	index@(GroupNormKernel)
        /*0008*/ 	.word	0x00000020


	//----- nvinfo : EIATTR_FRAME_SIZE
	.align		4
.L_1:
        /*000c*/ 	.byte	0x04, 0x11
        /*000e*/ 	.short	(.L_3 - .L_2)
	.align		4
.L_2:
        /*0010*/ 	.word	index@($__internal_2_$__cuda_sm3x_div_rn_noftz_f32_slowpath)
        /*0014*/ 	.word	0x00000000


	//----- nvinfo : EIATTR_FRAME_SIZE
	.align		4
.L_3:
        /*0018*/ 	.byte	0x04, 0x11
        /*001a*/ 	.short	(.L_5 - .L_4)
	.align		4
.L_4:
        /*001c*/ 	.word	index@($__internal_1_$__cuda_sm20_sqrt_rn_f32_slowpath)
        /*0020*/ 	.word	0x00000000


	//----- nvinfo : EIATTR_FRAME_SIZE
	.align		4
.L_5:
        /*0024*/ 	.byte	0x04, 0x11
        /*0026*/ 	.short	(.L_7 - .L_6)
	.align		4
.L_6:
        /*0028*/ 	.word	index@($__internal_0_$__cuda_sm20_rcp_rn_f32_slowpath)
        /*002c*/ 	.word	0x00000000


	//----- nvinfo : EIATTR_FRAME_SIZE
	.align		4
.L_7:
        /*0030*/ 	.byte	0x04, 0x11
        /*0032*/ 	.short	(.L_9 - .L_8)
	.align		4
.L_8:
        /*0034*/ 	.word	index@(GroupNormKernel)
        /*0038*/ 	.word	0x00000000


	//----- nvinfo : EIATTR_MIN_STACK_SIZE
	.align		4
.L_9:
        /*003c*/ 	.byte	0x04, 0x12
        /*003e*/ 	.short	(.L_11 - .L_10)
	.align		4
.L_10:
        /*0040*/ 	.word	index@(GroupNormKernel)
        /*0044*/ 	.word	0x00000000
.L_11:


//--------------------- .nv.compat                --------------------------
	.section	.nv.compat,"",@"SHT_CUDA_COMPAT_INFO"
	.align	4
        /*0000*/ 	.byte	0x02, 0x09, 0x00, 0x00, 0x02, 0x02, 0x01, 0x00, 0x02, 0x05, 0x05, 0x00, 0x03, 0x07, 0x01, 0x01
        /*0010*/ 	.byte	0x02, 0x03, 0x00, 0x00, 0x02, 0x06, 0x01, 0x00, 0x04, 0x0b, 0x08, 0x00, 0x01, 0x00, 0x00, 0x00
        /*0020*/ 	.byte	0x00, 0x00, 0x00, 0x00


//--------------------- .nv.info.GroupNormKernel  --------------------------
	.section	.nv.info.GroupNormKernel,"",@"SHT_CUDA_INFO"
	.sectionflags	@""
	.align	4


	//----- nvinfo : EIATTR_CUDA_API_VERSION
	.align		4
        /*0000*/ 	.byte	0x04, 0x37
        /*0002*/ 	.short	(.L_13 - .L_12)
.L_12:
        /*0004*/ 	.word	0x00000082


	//----- nvinfo : EIATTR_KPARAM_INFO
	.align		4
.L_13:
        /*0008*/ 	.byte	0x04, 0x17
        /*000a*/ 	.short	(.L_15 - .L_14)
.L_14:
        /*000c*/ 	.word	0x00000000
        /*0010*/ 	.short	0x000a
        /*0012*/ 	.short	0x0040
        /*0014*/ 	.byte	0x00, 0xf0, 0x21, 0x00


	//----- nvinfo : EIATTR_KPARAM_INFO
	.align		4
.L_15:
        /*0018*/ 	.byte	0x04, 0x17
        /*001a*/ 	.short	(.L_17 - .L_16)
.L_16:
        /*001c*/ 	.word	0x00000000
        /*0020*/ 	.short	0x0009
        /*0022*/ 	.short	0x0038
        /*0024*/ 	.byte	0x00, 0xf0, 0x21, 0x00


	//----- nvinfo : EIATTR_KPARAM_INFO
	.align		4
.L_17:
        /*0028*/ 	.byte	0x04, 0x17
        /*002a*/ 	.short	(.L_19 - .L_18)
.L_18:
        /*002c*/ 	.word	0x00000000
        /*0030*/ 	.short	0x0008
        /*0032*/ 	.short	0x0030
        /*0034*/ 	.byte	0x00, 0xf0, 0x21, 0x00


	//----- nvinfo : EIATTR_KPARAM_INFO
	.align		4
.L_19:
        /*0038*/ 	.byte	0x04, 0x17
        /*003a*/ 	.short	(.L_21 - .L_20)
.L_20:
        /*003c*/ 	.word	0x00000000
        /*0040*/ 	.short	0x0007
        /*0042*/ 	.short	0x0028
        /*0044*/ 	.byte	0x00, 0xf0, 0x21, 0x00


	//----- nvinfo : EIATTR_KPARAM_INFO
	.align		4
.L_21:
        /*0048*/ 	.byte	0x04, 0x17
        /*004a*/ 	.short	(.L_23 - .L_22)
.L_22:
        /*004c*/ 	.word	0x00000000
        /*0050*/ 	.short	0x0006
        /*0052*/ 	.short	0x0020
        /*0054*/ 	.byte	0x00, 0xf0, 0x21, 0x00


	//----- nvinfo : EIATTR_KPARAM_INFO
	.align		4
.L_23:
        /*0058*/ 	.byte	0x04, 0x17
        /*005a*/ 	.short	(.L_25 - .L_24)
.L_24:
        /*005c*/ 	.word	0x00000000
        /*0060*/ 	.short	0x0005
        /*0062*/ 	.short	0x0018
        /*0064*/ 	.byte	0x00, 0xf0, 0x21, 0x00


	//----- nvinfo : EIATTR_KPARAM_INFO
	.align		4
.L_25:
        /*0068*/ 	.byte	0x04, 0x17
        /*006a*/ 	.short	(.L_27 - .L_26)
.L_26:
        /*006c*/ 	.word	0x00000000
        /*0070*/ 	.short	0x0004
        /*0072*/ 	.short	0x0010
        /*0074*/ 	.byte	0x00, 0xf0, 0x11, 0x00


	//----- nvinfo : EIATTR_KPARAM_INFO
	.align		4
.L_27:
        /*0078*/ 	.byte	0x04, 0x17
        /*007a*/ 	.short	(.L_29 - .L_28)
.L_28:
        /*007c*/ 	.word	0x00000000
        /*0080*/ 	.short	0x0003
        /*0082*/ 	.short	0x000c
        /*0084*/ 	.byte	0x00, 0xf0, 0x11, 0x00


	//----- nvinfo : EIATTR_KPARAM_INFO
	.align		4
.L_29:
        /*0088*/ 	.byte	0x04, 0x17
        /*008a*/ 	.short	(.L_31 - .L_30)
.L_30:
        /*008c*/ 	.word	0x00000000
        /*0090*/ 	.short	0x0002
        /*0092*/ 	.short	0x0008
        /*0094*/ 	.byte	0x00, 0xf0, 0x11, 0x00


	//----- nvinfo : EIATTR_KPARAM_INFO
	.align		4
.L_31:
        /*0098*/ 	.byte	0x04, 0x17
        /*009a*/ 	.short	(.L_33 - .L_32)
.L_32:
        /*009c*/ 	.word	0x00000000
        /*00a0*/ 	.short	0x0001
        /*00a2*/ 	.short	0x0004
        /*00a4*/ 	.byte	0x00, 0xf0, 0x11, 0x00


	//----- nvinfo : EIATTR_KPARAM_INFO
	.align		4
.L_33:
        /*00a8*/ 	.byte	0x04, 0x17
        /*00aa*/ 	.short	(.L_35 - .L_34)
.L_34:
        /*00ac*/ 	.word	0x00000000
        /*00b0*/ 	.short	0x0000
        /*00b2*/ 	.short	0x0000
        /*00b4*/ 	.byte	0x00, 0xf0, 0x11, 0x00


	//----- nvinfo : EIATTR_SPARSE_MMA_MASK
	.align		4
.L_35:
        /*00b8*/ 	.byte	0x03, 0x50
        /*00ba*/ 	.short	0x0000


	//----- nvinfo : EIATTR_MAXREG_COUNT
	.align		4
        /*00bc*/ 	.byte	0x03, 0x1b
        /*00be*/ 	.short	0x00ff


	//----- nvinfo : EIATTR_NUM_BARRIERS
	.align		4
        /*00c0*/ 	.byte	0x02, 0x4c
        /*00c2*/ 	.byte	0x01
	.zero		1


	//----- nvinfo : EIATTR_MERCURY_ISA_VERSION
	.align		4
        /*00c4*/ 	.byte	0x03, 0x5f
        /*00c6*/ 	.short	0x0101


	//----- nvinfo : EIATTR_COOP_GROUP_MASK_REGIDS
	.align		4
        /*00c8*/ 	.byte	0x04, 0x29
        /*00ca*/ 	.short	(.L_37 - .L_36)


	//   ....[0]....
.L_36:
        /*00cc*/ 	.word	0xffffffff


	//   ....[1]....
        /*00d0*/ 	.word	0xffffffff


	//   ....[2]....
        /*00d4*/ 	.word	0xffffffff


	//   ....[3]....
        /*00d8*/ 	.word	0xffffffff


	//   ....[4]....
        /*00dc*/ 	.word	0xffffffff


	//   ....[5]....
        /*00e0*/ 	.word	0xffffffff


	//   ....[6]....
        /*00e4*/ 	.word	0xffffffff


	//   ....[7]....
        /*00e8*/ 	.word	0xffffffff


	//   ....[8]....
        /*00ec*/ 	.word	0xffffffff


	//   ....[9]....
        /*00f0*/ 	.word	0xffffffff


	//   ....[10]....
        /*00f4*/ 	.word	0xffffffff


	//   ....[11]....
        /*00f8*/ 	.word	0xffffffff


	//   ....[12]....
        /*00fc*/ 	.word	0xffffffff


	//   ....[13]....
        /*0100*/ 	.word	0xffffffff


	//   ....[14]....
        /*0104*/ 	.word	0xffffffff


	//----- nvinfo : EIATTR_COOP_GROUP_INSTR_OFFSETS
	.align		4
.L_37:
        /*0108*/ 	.byte	0x04, 0x28
        /*010a*/ 	.short	(.L_39 - .L_38)


	//   ....[0]....
.L_38:
        /*010c*/ 	.word	0x000008c0


	//   ....[1]....
        /*0110*/ 	.word	0x00000900


	//   ....[2]....
        /*0114*/ 	.word	0x00000930


	//   ....[3]....
        /*0118*/ 	.word	0x00000c00


	//   ....[4]....
        /*011c*/ 	.word	0x00000c20


	//   ....[5]....
        /*0120*/ 	.word	0x00000c30


	//   ....[6]....
        /*0124*/ 	.word	0x00000f00


	//   ....[7]....
        /*0128*/ 	.word	0x00000f20


	//   ....[8]....
        /*012c*/ 	.word	0x00000f30


	//   ....[9]....
        /*0130*/ 	.word	0x00001200


	//   ....[10]....
        /*0134*/ 	.word	0x00001220


	//   ....[11]....
        /*0138*/ 	.word	0x00001230


	//   ....[12]....
        /*013c*/ 	.word	0x00001500


	//   ....[13]....
        /*0140*/ 	.word	0x00001520


	//   ....[14]....
        /*0144*/ 	.word	0x00001530


	//----- nvinfo : EIATTR_VRC_CTA_INIT_COUNT
	.align		4
.L_39:
        /*0148*/ 	.byte	0x02, 0x4a
	.zero		1
	.zero		1


	//----- nvinfo : EIATTR_EXIT_INSTR_OFFSETS
	.align		4
        /*014c*/ 	.byte	0x04, 0x1c
        /*014e*/ 	.short	(.L_41 - .L_40)


	//   ....[0]....
.L_40:
        /*0150*/ 	.word	0x00000040


	//   ....[1]....
        /*0154*/ 	.word	0x000024c0


	//----- nvinfo : EIATTR_CRS_STACK_SIZE
	.align		4
.L_41:
        /*0158*/ 	.byte	0x04, 0x1e
        /*015a*/ 	.short	(.L_43 - .L_42)
.L_42:
        /*015c*/ 	.word	0x00000000


	//----- nvinfo : EIATTR_CBANK_PARAM_SIZE
	.align		4
.L_43:
        /*0160*/ 	.byte	0x03, 0x19
        /*0162*/ 	.short	0x0048


	//----- nvinfo : EIATTR_PARAM_CBANK
	.align		4
        /*0164*/ 	.byte	0x04, 0x0a
        /*0166*/ 	.short	(.L_45 - .L_44)
	.align		4
.L_44:
        /*0168*/ 	.word	index@(.nv.constant0.GroupNormKernel)
        /*016c*/ 	.short	0x0380
        /*016e*/ 	.short	0x0048


	//----- nvinfo : EIATTR_SW_WAR
	.align		4
.L_45:
        /*0170*/ 	.byte	0x04, 0x36
        /*0172*/ 	.short	(.L_47 - .L_46)
.L_46:
        /*0174*/ 	.word	0x00000008
.L_47:


//--------------------- .nv.callgraph             --------------------------
	.section	.nv.callgraph,"",@"SHT_CUDA_CALLGRAPH"
	.align	4
	.sectionentsize	8
	.align		4
        /*0000*/ 	.word	0x00000000
	.align		4
        /*0004*/ 	.word	0xffffffff
	.align		4
        /*0008*/ 	.word	0x00000000
	.align		4
        /*000c*/ 	.word	0xfffffffe
	.align		4
        /*0010*/ 	.word	0x00000000
	.align		4
        /*0014*/ 	.word	0xfffffffd
	.align		4
        /*0018*/ 	.word	0x00000000
	.align		4
        /*001c*/ 	.word	0xfffffffc


//--------------------- .text.GroupNormKernel     --------------------------
	.section	.text.GroupNormKernel,"ax",@progbits
	.align	128
        .global         GroupNormKernel
        .type           GroupNormKernel,@function
        .size           GroupNormKernel,(.L_x_81 - GroupNormKernel)
        .other          GroupNormKernel,@"STO_CUDA_ENTRY STV_DEFAULT"
GroupNormKernel:
.text.GroupNormKernel:
[----:B------:R-:W-:Y:S08]  /*0000*/  LDC R1, c[0x0][0x37c] ;  /* 0x0000df00ff017b82 */ /* 0x000ff00000000800 */
[----:B------:R-:W0:Y:S08]  /*0010*/  S2UR UR6, SR_CTAID.X ;  /* 0x00000000000679c3 */ /* 0x000e300000002500 */
[----:B------:R-:W0:Y:S02]  /*0020*/  LDC R0, c[0x0][0x380] ;  /* 0x0000e000ff007b82 */ /* 0x000e240000000800 */
[----:B0-----:R-:W-:-:S13]  /*0030*/  ISETP.LE.U32.AND P0, PT, R0, UR6, PT ;  /* 0x0000000600007c0c */ /* 0x001fda000bf03070 */
[----:B------:R-:W-:Y:S05]  /*0040*/  @P0 EXIT ;  /* 0x000000000000094d */ /* 0x000fea0003800000 */
[----:B------:R-:W0:Y:S01]  /*0050*/  S2R R9, SR_CgaCtaId ;  /* 0x0000000000097919 */ /* 0x000e220000008800 */
[----:B------:R-:W1:Y:S01]  /*0060*/  LDCU UR4, c[0x0][0x384] ;  /* 0x00007080ff0477ac */ /* 0x000e620008000800 */
[----:B------:R-:W2:Y:S01]  /*0070*/  LDC.64 R12, c[0x0][0x3b8] ;  /* 0x0000ee00ff0c7b82 */ /* 0x000ea20000000a00 */
[----:B------:R-:W-:Y:S01]  /*0080*/  MOV R0, 0x400 ;  /* 0x0000040000007802 */ /* 0x000fe20000000f00 */
[----:B------:R-:W3:Y:S01]  /*0090*/  S2R R18, SR_TID.X ;  /* 0x0000000000127919 */ /* 0x000ee20000002100 */
[----:B------:R-:W4:Y:S01]  /*00a0*/  LDCU UR8, c[0x0][0x360] ;  /* 0x00006c00ff0877ac */ /* 0x000f220008000800 */
[----:B------:R-:W-:Y:S01]  /*00b0*/  MOV R17, UR6 ;  /* 0x0000000600117c02 */ /* 0x000fe20008000f00 */
[----:B------:R-:W0:Y:S03]  /*00c0*/  LDCU.64 UR10, c[0x0][0x358] ;  /* 0x00006b00ff0a77ac */ /* 0x000e260008000a00 */
[----:B------:R-:W5:Y:S01]  /*00d0*/  LDC.64 R10, c[0x0][0x3c0] ;  /* 0x0000f000ff0a7b82 */ /* 0x000f620000000a00 */
[----:B-1----:R-:W-:-:S04]  /*00e0*/  UIADD3 UR4, UPT, UPT, UR4, 0x3, URZ ;  /* 0x0000000304047890 */ /* 0x002fc8000fffe0ff */
[----:B------:R-:W-:Y:S01]  /*00f0*/  USHF.R.S32.HI UR5, URZ, 0x1f, UR4 ;  /* 0x0000001fff057899 */ /* 0x000fe20008011404 */
[----:B--2---:R-:W-:-:S03]  /*0100*/  IMAD.WIDE.U32 R12, R17, 0x4, R12 ;  /* 0x00000004110c7825 */ /* 0x004fc600078e000c */
[----:B------:R-:W-:Y:S02]  /*0110*/  ULEA.HI UR5, UR5, UR4, URZ, 0x2 ;  /* 0x0000000405057291 */ /* 0x000fe4000f8f10ff */
[----:B----4-:R-:W-:Y:S02]  /*0120*/  USHF.R.U32.HI UR4, URZ, 0x6, UR8 ;  /* 0x00000006ff047899 */ /* 0x010fe40008011608 */
[----:B------:R-:W-:Y:S01]  /*0130*/  USHF.R.S32.HI UR5, URZ, 0x2, UR5 ;  /* 0x00000002ff057899 */ /* 0x000fe20008011405 */
[----:B0-----:R-:W-:Y:S01]  /*0140*/  LEA R9, R9, R0, 0x18 ;  /* 0x0000000009097211 */ /* 0x001fe200078ec0ff */
[----:B-----5:R-:W-:Y:S01]  /*0150*/  IMAD.WIDE.U32 R10, R17, 0x4, R10 ;  /* 0x00000004110a7825 */ /* 0x020fe200078e000a */
[----:B---3--:R-:W-:-:S05]  /*0160*/  SHF.R.U32.HI R16, RZ, 0x5, R18 ;  /* 0x00000005ff107819 */ /* 0x008fca0000011612 */
[--C-:B------:R-:W-:Y:S02]  /*0170*/  IMAD R16, R16, 0xc, R9.reuse ;  /* 0x0000000c10107824 */ /* 0x100fe400078e0209 */
[----:B------:R-:W-:-:S07]  /*0180*/  IMAD R9, R18, 0xc, R9 ;  /* 0x0000000c12097824 */ /* 0x000fce00078e0209 */
.L_x_61:
[----:B0-----:R-:W0:Y:S01]  /*0190*/  LDCU UR9, c[0x0][0x384] ;  /* 0x00007080ff0977ac */ /* 0x001e220008000800 */
[----:B------:R-:W-:Y:S01]  /*01a0*/  ISETP.GE.AND P0, PT, R18, UR5, PT ;  /* 0x0000000512007c0c */ /* 0x000fe2000bf06270 */
[----:B------:R-:W-:Y:S01]  /*01b0*/  BSSY.RECONVERGENT B2, `(.L_x_0) ;  /* 0x0000070000027945 */ /* 0x000fe20003800200 */
[----:B------:R-:W-:Y:S01]  /*01c0*/  HFMA2 R8, -RZ, RZ, 0, 0 ;  /* 0x00000000ff087431 */ /* 0x000fe200000001ff */
[----:B------:R-:W1:Y:S01]  /*01d0*/  LDCU UR12, c[0x0][0x384] ;  /* 0x00007080ff0c77ac */ /* 0x000e620008000800 */
[----:B------:R-:W-:Y:S01]  /*01e0*/  HFMA2 R5, -RZ, RZ, 0, 0 ;  /* 0x00000000ff057431 */ /* 0x000fe200000001ff */
[----:B------:R-:W-:Y:S01]  /*01f0*/  MOV R7, RZ ;  /* 0x000000ff00077202 */ /* 0x000fe20000000f00 */
[----:B--2---:R-:W2:Y:S01]  /*0200*/  LDCU.64 UR6, c[0x0][0x398] ;  /* 0x00007300ff0677ac */ /* 0x004ea20008000a00 */
[----:B0-----:R-:W-:-:S06]  /*0210*/  IMAD R6, R17, UR9, RZ ;  /* 0x0000000911067c24 */ /* 0x001fcc000f8e02ff */
[----:B---3--:R-:W-:Y:S05]  /*0220*/  @P0 BRA `(.L_x_1) ;  /* 0x0000000400a00947 */ /* 0x008fea0003800000 */
[----:B------:R-:W-:-:S07]  /*0230*/  IMAD.MOV.U32 R4, RZ, RZ, R18 ;  /* 0x000000ffff047224 */ /* 0x000fce00078e0012 */
.L_x_10:
[----:B------:R-:W-:-:S04]  /*0240*/  SHF.L.U32 R3, R4, 0x2, RZ ;  /* 0x0000000204037819 */ /* 0x000fc800000006ff */
[----:B-1----:R-:W-:-:S13]  /*0250*/  ISETP.GE.AND P0, PT, R3, UR12, PT ;  /* 0x0000000c03007c0c */ /* 0x002fda000bf06270 */
[----:B------:R-:W-:Y:S05]  /*0260*/  @P0 BRA `(.L_x_1) ;  /* 0x0000000400900947 */ /* 0x000fea0003800000 */
[----:B------:R-:W-:-:S04]  /*0270*/  IADD3 R0, P0, PT, R6, R3, RZ ;  /* 0x0000000306007210 */ /* 0x000fc80007f1e0ff */
[----:B------:R-:W-:Y:S02]  /*0280*/  LEA.HI.X.SX32 R15, R3, RZ, 0x1, P0 ;  /* 0x000000ff030f7211 */ /* 0x000fe400000f0eff */
[----:B--2---:R-:W-:-:S04]  /*0290*/  LEA R14, P0, R0, UR6, 0x2 ;  /* 0x00000006000e7c11 */ /* 0x004fc8000f8010ff */
[----:B------:R-:W-:-:S05]  /*02a0*/  LEA.HI.X R15, R0, UR7, R15, 0x2, P0 ;  /* 0x00000007000f7c11 */ /* 0x000fca00080f140f */
[----:B------:R-:W2:Y:S01]  /*02b0*/  LDG.E R27, desc[UR10][R14.64] ;  /* 0x0000000a0e1b7981 */ /* 0x000ea2000c1e1900 */
[----:B------:R-:W-:Y:S01]  /*02c0*/  FADD R21, R5, 1 ;  /* 0x3f80000005157421 */ /* 0x000fe20000000000 */
[----:B------:R-:W-:Y:S03]  /*02d0*/  BSSY.RECONVERGENT B3, `(.L_x_2) ;  /* 0x000000f000037945 */ /* 0x000fe60003800200 */
[----:B------:R-:W0:Y:S02]  /*02e0*/  MUFU.RCP R0, R21 ;  /* 0x0000001500007308 */ /* 0x000e240000001000 */
[----:B0-----:R-:W-:-:S04]  /*02f0*/  FFMA R5, -R21, R0, 1 ;  /* 0x3f80000015057423 */ /* 0x001fc80000000100 */
[----:B------:R-:W-:Y:S01]  /*0300*/  FFMA R19, R0, R5, R0 ;  /* 0x0000000500137223 */ /* 0x000fe20000000000 */
[----:B------:R-:W-:Y:S01]  /*0310*/  MOV R5, R21 ;  /* 0x0000001500057202 */ /* 0x000fe20000000f00 */
[----:B--2---:R-:W-:-:S04]  /*0320*/  FADD R2, -R8, R27 ;  /* 0x0000001b08027221 */ /* 0x004fc80000000100 */
[----:B------:R-:W0:Y:S01]  /*0330*/  FCHK P0, R2, R21 ;  /* 0x0000001502007302 */ /* 0x000e220000000000 */
[----:B------:R-:W-:-:S04]  /*0340*/  FFMA R0, R2, R19, RZ ;  /* 0x0000001302007223 */ /* 0x000fc800000000ff */
[----:B------:R-:W-:-:S04]  /*0350*/  FFMA R20, -R21, R0, R2 ;  /* 0x0000000015147223 */ /* 0x000fc80000000102 */
[----:B------:R-:W-:Y:S01]  /*0360*/  FFMA R0, R19, R20, R0 ;  /* 0x0000001413007223 */ /* 0x000fe20000000000 */
[----:B0-----:R-:W-:Y:S06]  /*0370*/  @!P0 BRA `(.L_x_3) ;  /* 0x0000000000108947 */ /* 0x001fec0003800000 */
[----:B------:R-:W-:Y:S02]  /*0380*/  MOV R24, R21 ;  /* 0x0000001500187202 */ /* 0x000fe40000000f00 */
[----:B------:R-:W-:Y:S02]  /*0390*/  MOV R29, R2 ;  /* 0x00000002001d7202 */ /* 0x000fe40000000f00 */
[----:B------:R-:W-:-:S07]  /*03a0*/  MOV R20, 0x3c0 ;  /* 0x000003c000147802 */ /* 0x000fce0000000f00 */
[----:B------:R-:W-:Y:S05]  /*03b0*/  CALL.REL.NOINC `($__internal_2_$__cuda_sm3x_div_rn_noftz_f32_slowpath) ;  /* 0x0000002400747944 */ /* 0x000fea0003c00000 */
.L_x_3:
[----:B------:R-:W-:Y:S05]  /*03c0*/  BSYNC.RECONVERGENT B3 ;  /* 0x0000000000037941 */ /* 0x000fea0003800200 */
.L_x_2:
[----:B------:R-:W-:Y:S02]  /*03d0*/  VIADD R19, R3, 0x1 ;  /* 0x0000000103137836 */ /* 0x000fe40000000000 */
[----:B------:R-:W-:-:S03]  /*03e0*/  FADD R8, R8, R0 ;  /* 0x0000000008087221 */ /* 0x000fc60000000000 */
[----:B------:R-:W-:Y:S01]  /*03f0*/  ISETP.GE.AND P0, PT, R19, UR12, PT ;  /* 0x0000000c13007c0c */ /* 0x000fe2000bf06270 */
[----:B------:R-:W-:-:S04]  /*0400*/  FADD R27, R27, -R8 ;  /* 0x800000081b1b7221 */ /* 0x000fc80000000000 */
[----:B------:R-:W-:-:S08]  /*0410*/  FFMA R7, R2, R27, R7 ;  /* 0x0000001b02077223 */ /* 0x000fd00000000007 */
[----:B------:R-:W-:Y:S05]  /*0420*/  @P0 BRA `(.L_x_1) ;  /* 0x0000000400200947 */ /* 0x000fea0003800000 */
        /* <DEDUP_REMOVED lines=17> */
.L_x_5:
[----:B------:R-:W-:Y:S05]  /*0540*/  BSYNC.RECONVERGENT B3 ;  /* 0x0000000000037941 */ /* 0x000fea0003800200 */
.L_x_4:
[----:B------:R-:W-:Y:S01]  /*0550*/  IADD3 R19, PT, PT, R3, 0x2, RZ ;  /* 0x0000000203137810 */ /* 0x000fe20007ffe0ff */
        /* <DEDUP_REMOVED lines=11> */
[----:B------:R-:W-:Y:S02]  /*0610*/  IMAD.MOV.U32 R5, RZ, RZ, R21 ;  /* 0x000000ffff057224 */ /* 0x000fe400078e0015 */
        /* <DEDUP_REMOVED lines=10> */
.L_x_7:
[----:B------:R-:W-:Y:S05]  /*06c0*/  BSYNC.RECONVERGENT B3 ;  /* 0x0000000000037941 */ /* 0x000fea0003800200 */
.L_x_6:
        /* <DEDUP_REMOVED lines=9> */
[----:B------:R-:W0:Y:S01]  /*0760*/  MUFU.RCP R0, R21 ;  /* 0x0000001500007308 */ /* 0x000e220000001000 */
[----:B------:R-:W-:Y:S01]  /*0770*/  MOV R5, R21 ;  /* 0x0000001500057202 */ /* 0x000fe20000000f00 */
[----:B0-----:R-:W-:-:S04]  /*0780*/  FFMA R3, -R21, R0, 1 ;  /* 0x3f80000015037423 */ /* 0x001fc80000000100 */
[----:B------:R-:W-:Y:S01]  /*0790*/  FFMA R3, R0, R3, R0 ;  /* 0x0000000300037223 */ /* 0x000fe20000000000 */
[----:B--2---:R-:W-:-:S04]  /*07a0*/  FADD R2, -R8, R15 ;  /* 0x0000000f08027221 */ /* 0x004fc80000000100 */
[----:B------:R-:W0:Y:S01]  /*07b0*/  FCHK P0, R2, R21 ;  /* 0x0000001502007302 */ /* 0x000e220000000000 */
[----:B------:R-:W-:-:S04]  /*07c0*/  FFMA R0, R2, R3, RZ ;  /* 0x0000000302007223 */ /* 0x000fc800000000ff */
[----:B------:R-:W-:-:S04]  /*07d0*/  FFMA R19, -R21, R0, R2 ;  /* 0x0000000015137223 */ /* 0x000fc80000000102 */
[----:B------:R-:W-:Y:S01]  /*07e0*/  FFMA R0, R3, R19, R0 ;  /* 0x0000001303007223 */ /* 0x000fe20000000000 */
[----:B0-----:R-:W-:Y:S06]  /*07f0*/  @!P0 BRA `(.L_x_9) ;  /* 0x0000000000108947 */ /* 0x001fec0003800000 */
[----:B------:R-:W-:Y:S01]  /*0800*/  IMAD.MOV.U32 R24, RZ, RZ, R21 ;  /* 0x000000ffff187224 */ /* 0x000fe200078e0015 */
[----:B------:R-:W-:Y:S02]  /*0810*/  MOV R29, R2 ;  /* 0x00000002001d7202 */ /* 0x000fe40000000f00 */
[----:B------:R-:W-:-:S07]  /*0820*/  MOV R20, 0x840 ;  /* 0x0000084000147802 */ /* 0x000fce0000000f00 */
[----:B------:R-:W-:Y:S05]  /*0830*/  CALL.REL.NOINC `($__internal_2_$__cuda_sm3x_div_rn_noftz_f32_slowpath) ;  /* 0x0000002000547944 */ /* 0x000fea0003c00000 */
.L_x_9:
[----:B------:R-:W-:Y:S05]  /*0840*/  BSYNC.RECONVERGENT B3 ;  /* 0x0000000000037941 */ /* 0x000fea0003800200 */
.L_x_8:
[----:B------:R-:W-:Y:S01]  /*0850*/  IADD3 R4, PT, PT, R4, UR8, RZ ;  /* 0x0000000804047c10 */ /* 0x000fe2000fffe0ff */
[----:B------:R-:W-:-:S03]  /*0860*/  FADD R8, R8, R0 ;  /* 0x0000000008087221 */ /* 0x000fc60000000000 */
[----:B------:R-:W-:Y:S01]  /*0870*/  ISETP.GE.AND P0, PT, R4, UR5, PT ;  /* 0x0000000504007c0c */ /* 0x000fe2000bf06270 */
[----:B------:R-:W-:-:S04]  /*0880*/  FADD R15, R15, -R8 ;  /* 0x800000080f0f7221 */ /* 0x000fc80000000000 */
[----:B------:R-:W-:-:S08]  /*0890*/  FFMA R7, R2, R15, R7 ;  /* 0x0000000f02077223 */ /* 0x000fd00000000007 */
[----:B------:R-:W-:Y:S05]  /*08a0*/  @!P0 BRA `(.L_x_10) ;  /* 0xfffffff800648947 */ /* 0x000fea000383ffff */
.L_x_1:
[----:B-12---:R-:W-:Y:S05]  /*08b0*/  BSYNC.RECONVERGENT B2 ;  /* 0x0000000000027941 */ /* 0x006fea0003800200 */
.L_x_0:
[----:B------:R-:W0:Y:S01]  /*08c0*/  SHFL.DOWN PT, R2, R5, 0x10, 0x1f ;  /* 0x0a001f0005027f89 */ /* 0x000e2200000e0000 */
[----:B------:R-:W-:Y:S01]  /*08d0*/  BSSY.RECONVERGENT B2, `(.L_x_11) ;  /* 0x0000032000027945 */ /* 0x000fe20003800200 */
[----:B------:R-:W-:Y:S01]  /*08e0*/  MOV R15, R7 ;  /* 0x00000007000f7202 */ /* 0x000fe20000000f00 */
[----:B------:R-:W-:Y:S01]  /*08f0*/  IMAD.MOV.U32 R4, RZ, RZ, R8 ;  /* 0x000000ffff047224 */ /* 0x000fe200078e0008 */
[----:B------:R1:W2:Y:S01]  /*0900*/  SHFL.DOWN PT, R0, R7, 0x10, 0x1f ;  /* 0x0a001f0007007f89 */ /* 0x0002a200000e0000 */
[----:B------:R-:W-:Y:S02]  /*0910*/  MOV R19, R5 ;  /* 0x0000000500137202 */ /* 0x000fe40000000f00 */
[----:B------:R-:W-:Y:S01]  /*0920*/  MOV R14, R8 ;  /* 0x00000008000e7202 */ /* 0x000fe20000000f00 */
[----:B------:R1:W3:Y:S01]  /*0930*/  SHFL.DOWN PT, R3, R8, 0x10, 0x1f ;  /* 0x0a001f0008037f89 */ /* 0x0002e200000e0000 */
[----:B0-----:R-:W-:-:S13]  /*0940*/  FSETP.NEU.AND P0, PT, R2, RZ, PT ;  /* 0x000000ff0200720b */ /* 0x001fda0003f0d000 */
[----:B-123--:R-:W-:Y:S05]  /*0950*/  @!P0 BRA `(.L_x_12) ;  /* 0x0000000000a48947 */ /* 0x00efea0003800000 */
[----:B------:R-:W-:Y:S01]  /*0960*/  FADD R8, R2, R5 ;  /* 0x0000000502087221 */ /* 0x000fe20000000000 */
[----:B------:R-:W-:Y:S01]  /*0970*/  FADD R14, -R3, R4 ;  /* 0x00000004030e7221 */ /* 0x000fe20000000100 */
[----:B------:R-:W-:Y:S01]  /*0980*/  BSSY.RECONVERGENT B3, `(.L_x_13) ;  /* 0x0000011000037945 */ /* 0x000fe20003800200 */
[----:B------:R-:W-:Y:S01]  /*0990*/  FADD R7, R0, R7 ;  /* 0x0000000700077221 */ /* 0x000fe20000000000 */
[----:B------:R-:W0:Y:S01]  /*09a0*/  MUFU.RCP R15, R8 ;  /* 0x00000008000f7308 */ /* 0x000e220000001000 */
[----:B------:R-:W-:-:S04]  /*09b0*/  FMUL R14, R14, R14 ;  /* 0x0000000e0e0e7220 */ /* 0x000fc80000400000 */
[----:B------:R-:W-:-:S04]  /*09c0*/  FMUL R29, R14, R5 ;  /* 0x000000050e1d7220 */ /* 0x000fc80000400000 */
[----:B------:R-:W-:-:S04]  /*09d0*/  FMUL R29, R2, R29 ;  /* 0x0000001d021d7220 */ /* 0x000fc80000400000 */
[----:B------:R-:W1:Y:S01]  /*09e0*/  FCHK P0, R29, R8 ;  /* 0x000000081d007302 */ /* 0x000e620000000000 */
[----:B0-----:R-:W-:-:S04]  /*09f0*/  FFMA R14, -R8, R15, 1 ;  /* 0x3f800000080e7423 */ /* 0x001fc8000000010f */
[----:B------:R-:W-:-:S04]  /*0a00*/  FFMA R14, R15, R14, R15 ;  /* 0x0000000e0f0e7223 */ /* 0x000fc8000000000f */
[----:B------:R-:W-:-:S04]  /*0a10*/  FFMA R15, R29, R14, RZ ;  /* 0x0000000e1d0f7223 */ /* 0x000fc800000000ff */
[----:B------:R-:W-:-:S04]  /*0a20*/  FFMA R19, -R8, R15, R29 ;  /* 0x0000000f08137223 */ /* 0x000fc8000000011d */
[----:B------:R-:W-:Y:S01]  /*0a30*/  FFMA R14, R14, R19, R15 ;  /* 0x000000130e0e7223 */ /* 0x000fe2000000000f */
[----:B-1----:R-:W-:Y:S06]  /*0a40*/  @!P0 BRA `(.L_x_14) ;  /* 0x0000000000108947 */ /* 0x002fec0003800000 */
[----:B------:R-:W-:Y:S02]  /*0a50*/  MOV R24, R8 ;  /* 0x0000000800187202 */ /* 0x000fe40000000f00 */
[----:B------:R-:W-:-:S07]  /*0a60*/  MOV R20, 0xa80 ;  /* 0x00000a8000147802 */ /* 0x000fce0000000f00 */
[----:B------:R-:W-:Y:S05]  /*0a70*/  CALL.REL.NOINC `($__internal_2_$__cuda_sm3x_div_rn_noftz_f32_slowpath) ;  /* 0x0000001c00c47944 */ /* 0x000fea0003c00000 */
[----:B------:R-:W-:-:S07]  /*0a80*/  MOV R14, R0 ;  /* 0x00000000000e7202 */ /* 0x000fce0000000f00 */
.L_x_14:
[----:B------:R-:W-:Y:S05]  /*0a90*/  BSYNC.RECONVERGENT B3 ;  /* 0x0000000000037941 */ /* 0x000fea0003800200 */
.L_x_13:
[----:B------:R-:W0:Y:S01]  /*0aa0*/  MUFU.RCP R15, R8 ;  /* 0x00000008000f7308 */ /* 0x000e220000001000 */
[----:B------:R-:W-:Y:S01]  /*0ab0*/  FMUL R2, R3, R2 ;  /* 0x0000000203027220 */ /* 0x000fe20000400000 */
[----:B------:R-:W-:Y:S01]  /*0ac0*/  BSSY.RECONVERGENT B3, `(.L_x_15) ;  /* 0x000000d000037945 */ /* 0x000fe20003800200 */
[----:B------:R-:W-:Y:S02]  /*0ad0*/  FADD R7, R7, R14 ;  /* 0x0000000e07077221 */ /* 0x000fe40000000000 */
[----:B------:R-:W-:-:S04]  /*0ae0*/  FFMA R29, R5, R4, R2 ;  /* 0x00000004051d7223 */ /* 0x000fc80000000002 */
        /* <DEDUP_REMOVED lines=10> */
.L_x_16:
[----:B------:R-:W-:Y:S05]  /*0b90*/  BSYNC.RECONVERGENT B3 ;  /* 0x0000000000037941 */ /* 0x000fea0003800200 */
.L_x_15:
[----:B------:R-:W-:Y:S01]  /*0ba0*/  IMAD.MOV.U32 R4, RZ, RZ, R0 ;  /* 0x000000ffff047224 */ /* 0x000fe200078e0000 */
[----:B------:R-:W-:Y:S02]  /*0bb0*/  MOV R14, R0 ;  /* 0x00000000000e7202 */ /* 0x000fe40000000f00 */
[-C--:B------:R-:W-:Y:S02]  /*0bc0*/  MOV R19, R8.reuse ;  /* 0x0000000800137202 */ /* 0x080fe40000000f00 */
[----:B------:R-:W-:Y:S02]  /*0bd0*/  MOV R5, R8 ;  /* 0x0000000800057202 */ /* 0x000fe40000000f00 */
[----:B------:R-:W-:-:S07]  /*0be0*/  MOV R15, R7 ;  /* 0x00000007000f7202 */ /* 0x000fce0000000f00 */
.L_x_12:
[----:B------:R-:W-:Y:S05]  /*0bf0*/  BSYNC.RECONVERGENT B2 ;  /* 0x0000000000027941 */ /* 0x000fea0003800200 */
.L_x_11:
[----:B------:R-:W0:Y:S01]  /*0c00*/  SHFL.DOWN PT, R8, R19, 0x8, 0x1f ;  /* 0x09001f0013087f89 */ /* 0x000e2200000e0000 */
[----:B------:R-:W-:Y:S03]  /*0c10*/  BSSY.RECONVERGENT B2, `(.L_x_17) ;  /* 0x000002e000027945 */ /* 0x000fe60003800200 */
[----:B------:R1:W2:Y:S04]  /*0c20*/  SHFL.DOWN PT, R3, R14, 0x8, 0x1f ;  /* 0x09001f000e037f89 */ /* 0x0002a800000e0000 */
        /* <DEDUP_REMOVED lines=18> */
[----:B------:R-:W-:Y:S01]  /*0d50*/  IMAD.MOV.U32 R24, RZ, RZ, R2 ;  /* 0x000000ffff187224 */ /* 0x000fe200078e0002 */
[----:B------:R-:W-:-:S07]  /*0d60*/  MOV R20, 0xd80 ;  /* 0x00000d8000147802 */ /* 0x000fce0000000f00 */
[----:B------:R-:W-:Y:S05]  /*0d70*/  CALL.REL.NOINC `($__internal_2_$__cuda_sm3x_div_rn_noftz_f32_slowpath) ;  /* 0x0000001c00047944 */ /* 0x000fea0003c00000 */
[----:B------:R-:W-:-:S07]  /*0d80*/  MOV R14, R0 ;  /* 0x00000000000e7202 */ /* 0x000fce0000000f00 */
.L_x_20:
[----:B------:R-:W-:Y:S05]  /*0d90*/  BSYNC.RECONVERGENT B3 ;  /* 0x0000000000037941 */ /* 0x000fea0003800200 */
.L_x_19:
        /* <DEDUP_REMOVED lines=15> */
.L_x_22:
[----:B------:R-:W-:Y:S05]  /*0e90*/  BSYNC.RECONVERGENT B3 ;  /* 0x0000000000037941 */ /* 0x000fea0003800200 */
.L_x_21:
[-C--:B------:R-:W-:Y:S01]  /*0ea0*/  MOV R4, R0.reuse ;  /* 0x0000000000047202 */ /* 0x080fe20000000f00 */
[----:B------:R-:W-:Y:S01]  /*0eb0*/  IMAD.MOV.U32 R19, RZ, RZ, R2 ;  /* 0x000000ffff137224 */ /* 0x000fe200078e0002 */
[----:B------:R-:W-:Y:S02]  /*0ec0*/  MOV R14, R0 ;  /* 0x00000000000e7202 */ /* 0x000fe40000000f00 */
[----:B------:R-:W-:Y:S02]  /*0ed0*/  MOV R5, R2 ;  /* 0x0000000200057202 */ /* 0x000fe40000000f00 */
[----:B------:R-:W-:-:S07]  /*0ee0*/  MOV R15, R7 ;  /* 0x00000007000f7202 */ /* 0x000fce0000000f00 */
.L_x_18:
[----:B------:R-:W-:Y:S05]  /*0ef0*/  BSYNC.RECONVERGENT B2 ;  /* 0x0000000000027941 */ /* 0x000fea0003800200 */
.L_x_17:
        /* <DEDUP_REMOVED lines=25> */
.L_x_26:
[----:B------:R-:W-:Y:S05]  /*1090*/  BSYNC.RECONVERGENT B3 ;  /* 0x0000000000037941 */ /* 0x000fea0003800200 */
.L_x_25:
        /* <DEDUP_REMOVED lines=15> */
.L_x_28:
[----:B------:R-:W-:Y:S05]  /*1190*/  BSYNC.RECONVERGENT B3 ;  /* 0x0000000000037941 */ /* 0x000fea0003800200 */
.L_x_27:
[-C--:B------:R-:W-:Y:S01]  /*11a0*/  MOV R4, R0.reuse ;  /* 0x0000000000047202 */ /* 0x080fe20000000f00 */
[----:B------:R-:W-:Y:S01]  /*11b0*/  IMAD.MOV.U32 R15, RZ, RZ, R7 ;  /* 0x000000ffff0f7224 */ /* 0x000fe200078e0007 */
[----:B------:R-:W-:Y:S02]  /*11c0*/  MOV R14, R0 ;  /* 0x00000000000e7202 */ /* 0x000fe40000000f00 */
[-C--:B------:R-:W-:Y:S02]  /*11d0*/  MOV R19, R2.reuse ;  /* 0x0000000200137202 */ /* 0x080fe40000000f00 */
[----:B------:R-:W-:-:S07]  /*11e0*/  MOV R5, R2 ;  /* 0x0000000200057202 */ /* 0x000fce0000000f00 */
.L_x_24:
[----:B------:R-:W-:Y:S05]  /*11f0*/  BSYNC.RECONVERGENT B2 ;  /* 0x0000000000027941 */ /* 0x000fea0003800200 */
.L_x_23:
        /* <DEDUP_REMOVED lines=25> */
.L_x_32:
[----:B------:R-:W-:Y:S05]  /*1390*/  BSYNC.RECONVERGENT B3 ;  /* 0x0000000000037941 */ /* 0x000fea0003800200 */
.L_x_31:
        /* <DEDUP_REMOVED lines=15> */
.L_x_34:
[----:B------:R-:W-:Y:S05]  /*1490*/  BSYNC.RECONVERGENT B3 ;  /* 0x0000000000037941 */ /* 0x000fea0003800200 */
.L_x_33:
[----:B------:R-:W-:Y:S01]  /*14a0*/  MOV R4, R0 ;  /* 0x0000000000047202 */ /* 0x000fe20000000f00 */
[----:B------:R-:W-:Y:S01]  /*14b0*/  IMAD.MOV.U32 R14, RZ, RZ, R0 ;  /* 0x000000ffff0e7224 */ /* 0x000fe200078e0000 */
[-C--:B------:R-:W-:Y:S02]  /*14c0*/  MOV R19, R2.reuse ;  /* 0x0000000200137202 */ /* 0x080fe40000000f00 */
[----:B------:R-:W-:Y:S02]  /*14d0*/  MOV R5, R2 ;  /* 0x0000000200057202 */ /* 0x000fe40000000f00 */
[----:B------:R-:W-:-:S07]  /*14e0*/  MOV R15, R7 ;  /* 0x00000007000f7202 */ /* 0x000fce0000000f00 */
.L_x_30:
[----:B------:R-:W-:Y:S05]  /*14f0*/  BSYNC.RECONVERGENT B2 ;  /* 0x0000000000027941 */ /* 0x000fea0003800200 */
.L_x_29:
        /* <DEDUP_REMOVED lines=25> */
.L_x_38:
[----:B------:R-:W-:Y:S05]  /*1690*/  BSYNC.RECONVERGENT B3 ;  /* 0x0000000000037941 */ /* 0x000fea0003800200 */
.L_x_37:
        /* <DEDUP_REMOVED lines=15> */
.L_x_40:
[----:B------:R-:W-:Y:S05]  /*1790*/  BSYNC.RECONVERGENT B3 ;  /* 0x0000000000037941 */ /* 0x000fea0003800200 */
.L_x_39:
[----:B------:R-:W-:Y:S02]  /*17a0*/  MOV R4, R0 ;  /* 0x0000000000047202 */ /* 0x000fe40000000f00 */
[----:B------:R-:W-:-:S07]  /*17b0*/  MOV R5, R2 ;  /* 0x0000000200057202 */ /* 0x000fce0000000f00 */
.L_x_36:
[----:B------:R-:W-:Y:S05]  /*17c0*/  BSYNC.RECONVERGENT B2 ;  /* 0x0000000000027941 */ /* 0x000fea0003800200 */
.L_x_35:
[----:B------:R-:W-:Y:S01]  /*17d0*/  LOP3.LUT P0, RZ, R18, 0x1f, RZ, 0xc0, !PT ;  /* 0x0000001f12ff7812 */ /* 0x000fe2000780c0ff */
[----:B------:R-:W-:-:S12]  /*17e0*/  UISETP.NE.AND UP0, UPT, UR4, URZ, UPT ;  /* 0x000000ff0400728c */ /* 0x000fd8000bf05270 */
[----:B------:R0:W-:Y:S04]  /*17f0*/  @!P0 STS [R16], R4 ;  /* 0x0000000410008388 */ /* 0x0001e80000000800 */
[----:B------:R0:W-:Y:S04]  /*1800*/  @!P0 STS [R16+0x4], R7 ;  /* 0x0000040710008388 */ /* 0x0001e80000000800 */
[----:B------:R0:W-:Y:S01]  /*1810*/  @!P0 STS [R16+0x8], R5 ;  /* 0x0000080510008388 */ /* 0x0001e20000000800 */
[----:B------:R-:W-:Y:S06]  /*1820*/  BAR.SYNC.DEFER_BLOCKING 0x0 ;  /* 0x0000000000007b1d */ /* 0x000fec0000010000 */
[----:B------:R-:W-:Y:S05]  /*1830*/  BRA.U !UP0, `(.L_x_41) ;  /* 0x0000000108f07547 */ /* 0x000fea000b800000 */
[----:B------:R-:W-:-:S05]  /*1840*/  UMOV UR6, UR4 ;  /* 0x0000000400067c82 */ /* 0x000fca0008000000 */
.L_x_48:
[----:B------:R-:W-:Y:S01]  /*1850*/  ISETP.GE.U32.AND P0, PT, R18, UR6, PT ;  /* 0x0000000612007c0c */ /* 0x000fe2000bf06070 */
[----:B------:R-:W-:-:S12]  /*1860*/  BSSY.RECONVERGENT B2, `(.L_x_42) ;  /* 0x0000035000027945 */ /* 0x000fd80003800200 */
[----:B-1----:R-:W-:Y:S05]  /*1870*/  @P0 BRA `(.L_x_43) ;  /* 0x0000000000cc0947 */ /* 0x002fea0003800000 */
[----:B------:R-:W1:Y:S01]  /*1880*/  S2R R3, SR_CgaCtaId ;  /* 0x0000000000037919 */ /* 0x000e620000008800 */
[----:B------:R-:W-:Y:S02]  /*1890*/  MOV R2, 0x400 ;  /* 0x0000040000027802 */ /* 0x000fe40000000f00 */
[----:B------:R-:W-:Y:S02]  /*18a0*/  IADD3 R0, PT, PT, R18, UR6, RZ ;  /* 0x0000000612007c10 */ /* 0x000fe4000fffe0ff */
[----:B-1----:R-:W-:-:S05]  /*18b0*/  LEA R3, R3, R2, 0x18 ;  /* 0x0000000203037211 */ /* 0x002fca00078ec0ff */
[----:B------:R-:W-:-:S05]  /*18c0*/  IMAD R21, R0, 0xc, R3 ;  /* 0x0000000c00157824 */ /* 0x000fca00078e0203 */
[----:B0-----:R-:W0:Y:S02]  /*18d0*/  LDS R5, [R21+0x8] ;  /* 0x0000080015057984 */ /* 0x001e240000000800 */
[----:B0-----:R-:W-:-:S13]  /*18e0*/  FSETP.NEU.AND P0, PT, R5, RZ, PT ;  /* 0x000000ff0500720b */ /* 0x001fda0003f0d000 */
[----:B------:R-:W-:Y:S05]  /*18f0*/  @!P0 BRA `(.L_x_43) ;  /* 0x0000000000ac8947 */ /* 0x000fea0003800000 */
[----:B------:R-:W0:Y:S01]  /*1900*/  LDS R8, [R9+0x8] ;  /* 0x0000080009087984 */ /* 0x000e220000000800 */
[----:B------:R-:W-:Y:S03]  /*1910*/  BSSY.RECONVERGENT B3, `(.L_x_44) ;  /* 0x0000016000037945 */ /* 0x000fe60003800200 */
[----:B------:R-:W-:Y:S04]  /*1920*/  LDS R2, [R21] ;  /* 0x0000000015027984 */ /* 0x000fe80000000800 */
[----:B------:R-:W1:Y:S04]  /*1930*/  LDS R7, [R9] ;  /* 0x0000000009077984 */ /* 0x000e680000000800 */
[----:B------:R-:W-:Y:S04]  /*1940*/  LDS R3, [R21+0x4] ;  /* 0x0000040015037984 */ /* 0x000fe80000000800 */
[----:B------:R-:W2:Y:S01]  /*1950*/  LDS R0, [R9+0x4] ;  /* 0x0000040009007984 */ /* 0x000ea20000000800 */
[----:B0-----:R-:W-:-:S04]  /*1960*/  FADD R4, R5, R8 ;  /* 0x0000000805047221 */ /* 0x001fc80000000000 */
[----:B------:R-:W0:Y:S01]  /*1970*/  MUFU.RCP R19, R4 ;  /* 0x0000000400137308 */ /* 0x000e220000001000 */
[----:B-1----:R-:W-:-:S04]  /*1980*/  FADD R14, -R2, R7 ;  /* 0x00000007020e7221 */ /* 0x002fc80000000100 */
[----:B------:R-:W-:-:S04]  /*1990*/  FMUL R15, R14, R14 ;  /* 0x0000000e0e0f7220 */ /* 0x000fc80000400000 */
[----:B------:R-:W-:Y:S01]  /*19a0*/  FMUL R14, R8, R15 ;  /* 0x0000000f080e7220 */ /* 0x000fe20000400000 */
[----:B--2---:R-:W-:-:S03]  /*19b0*/  FADD R3, R3, R0 ;  /* 0x0000000003037221 */ /* 0x004fc60000000000 */
[----:B------:R-:W-:Y:S01]  /*19c0*/  FMUL R29, R5, R14 ;  /* 0x0000000e051d7220 */ /* 0x000fe20000400000 */
[----:B0-----:R-:W-:-:S03]  /*19d0*/  FFMA R20, -R4, R19, 1 ;  /* 0x3f80000004147423 */ /* 0x001fc60000000113 */
[----:B------:R-:W0:Y:S01]  /*19e0*/  FCHK P0, R29, R4 ;  /* 0x000000041d007302 */ /* 0x000e220000000000 */
[----:B------:R-:W-:-:S04]  /*19f0*/  FFMA R20, R19, R20, R19 ;  /* 0x0000001413147223 */ /* 0x000fc80000000013 */
[----:B------:R-:W-:-:S04]  /*1a00*/  FFMA R15, R29, R20, RZ ;  /* 0x000000141d0f7223 */ /* 0x000fc800000000ff */
[----:B------:R-:W-:-:S04]  /*1a10*/  FFMA R14, -R4, R15, R29 ;  /* 0x0000000f040e7223 */ /* 0x000fc8000000011d */
[----:B------:R-:W-:Y:S01]  /*1a20*/  FFMA R0, R20, R14, R15 ;  /* 0x0000000e14007223 */ /* 0x000fe2000000000f */
[----:B0-----:R-:W-:Y:S06]  /*1a30*/  @!P0 BRA `(.L_x_45) ;  /* 0x00000000000c8947 */ /* 0x001fec0003800000 */
[----:B------:R-:W-:Y:S02]  /*1a40*/  MOV R24, R4 ;  /* 0x0000000400187202 */ /* 0x000fe40000000f00 */
[----:B------:R-:W-:-:S07]  /*1a50*/  MOV R20, 0x1a70 ;  /* 0x00001a7000147802 */ /* 0x000fce0000000f00 */
[----:B------:R-:W-:Y:S05]  /*1a60*/  CALL.REL.NOINC `($__internal_2_$__cuda_sm3x_div_rn_noftz_f32_slowpath) ;  /* 0x0000000c00c87944 */ /* 0x000fea0003c00000 */
.L_x_45:
[----:B------:R-:W-:Y:S05]  /*1a70*/  BSYNC.RECONVERGENT B3 ;  /* 0x0000000000037941 */ /* 0x000fea0003800200 */
.L_x_44:
[----:B------:R-:W0:Y:S01]  /*1a80*/  MUFU.RCP R15, R4 ;  /* 0x00000004000f7308 */ /* 0x000e220000001000 */
[----:B------:R-:W-:Y:S01]  /*1a90*/  FADD R14, R3, R0 ;  /* 0x00000000030e7221 */ /* 0x000fe20000000000 */
[----:B------:R-:W-:Y:S01]  /*1aa0*/  FMUL R5, R5, R2 ;  /* 0x0000000205057220 */ /* 0x000fe20000400000 */
[----:B------:R-:W-:Y:S03]  /*1ab0*/  BSSY.RECONVERGENT B3, `(.L_x_46) ;  /* 0x000000d000037945 */ /* 0x000fe60003800200 */
[----:B------:R-:W-:Y:S01]  /*1ac0*/  FFMA R29, R8, R7, R5 ;  /* 0x00000007081d7223 */ /* 0x000fe20000000005 */
[----:B------:R1:W-:Y:S03]  /*1ad0*/  STS [R9+0x4], R14 ;  /* 0x0000040e09007388 */ /* 0x0003e60000000800 */
[----:B------:R-:W2:Y:S01]  /*1ae0*/  FCHK P0, R29, R4 ;  /* 0x000000041d007302 */ /* 0x000ea20000000000 */
[----:B0-----:R-:W-:-:S04]  /*1af0*/  FFMA R0, -R4, R15, 1 ;  /* 0x3f80000004007423 */ /* 0x001fc8000000010f */
[----:B------:R-:W-:-:S04]  /*1b00*/  FFMA R0, R15, R0, R15 ;  /* 0x000000000f007223 */ /* 0x000fc8000000000f */
[----:B------:R-:W-:-:S04]  /*1b10*/  FFMA R3, R0, R29, RZ ;  /* 0x0000001d00037223 */ /* 0x000fc800000000ff */
[----:B------:R-:W-:-:S04]  /*1b20*/  FFMA R2, -R4, R3, R29 ;  /* 0x0000000304027223 */ /* 0x000fc8000000011d */
[----:B------:R-:W-:Y:S01]  /*1b30*/  FFMA R0, R0, R2, R3 ;  /* 0x0000000200007223 */ /* 0x000fe20000000003 */
[----:B-12---:R-:W-:Y:S06]  /*1b40*/  @!P0 BRA `(.L_x_47) ;  /* 0x00000000000c8947 */ /* 0x006fec0003800000 */
[----:B------:R-:W-:Y:S02]  /*1b50*/  MOV R24, R4 ;  /* 0x0000000400187202 */ /* 0x000fe40000000f00 */
[----:B------:R-:W-:-:S07]  /*1b60*/  MOV R20, 0x1b80 ;  /* 0x00001b8000147802 */ /* 0x000fce0000000f00 */
[----:B------:R-:W-:Y:S05]  /*1b70*/  CALL.REL.NOINC `($__internal_2_$__cuda_sm3x_div_rn_noftz_f32_slowpath) ;  /* 0x0000000c00847944 */ /* 0x000fea0003c00000 */
.L_x_47:
[----:B------:R-:W-:Y:S05]  /*1b80*/  BSYNC.RECONVERGENT B3 ;  /* 0x0000000000037941 */ /* 0x000fea0003800200 */
.L_x_46:
[----:B------:R1:W-:Y:S04]  /*1b90*/  STS [R9], R0 ;  /* 0x0000000009007388 */ /* 0x0003e80000000800 */
[----:B------:R1:W-:Y:S02]  /*1ba0*/  STS [R9+0x8], R4 ;  /* 0x0000080409007388 */ /* 0x0003e40000000800 */
.L_x_43:
[----:B------:R-:W-:Y:S05]  /*1bb0*/  BSYNC.RECONVERGENT B2 ;  /* 0x0000000000027941 */ /* 0x000fea0003800200 */
.L_x_42:
[----:B------:R-:W-:Y:S02]  /*1bc0*/  UISETP.GT.AND UP0, UPT, UR6, 0x1, UPT ;  /* 0x000000010600788c */ /* 0x000fe4000bf04270 */
[----:B------:R-:W-:-:S07]  /*1bd0*/  USHF.R.S32.HI UR7, URZ, 0x1, UR6 ;  /* 0x00000001ff077899 */ /* 0x000fce0008011406 */
[----:B------:R-:W-:Y:S01]  /*1be0*/  UMOV UR6, UR7 ;  /* 0x0000000700067c82 */ /* 0x000fe20008000000 */
[----:B------:R-:W-:Y:S05]  /*1bf0*/  BRA.U UP0, `(.L_x_48) ;  /* 0xfffffffd00147547 */ /* 0x000fea000b83ffff */
.L_x_41:
[----:B------:R-:W-:Y:S01]  /*1c00*/  BAR.SYNC.DEFER_BLOCKING 0x0 ;  /* 0x0000000000007b1d */ /* 0x000fe20000010000 */
[----:B------:R-:W-:-:S05]  /*1c10*/  ISETP.NE.AND P0, PT, R18, RZ, PT ;  /* 0x000000ff1200720c */ /* 0x000fca0003f05270 */
[----:B------:R-:W-:Y:S08]  /*1c20*/  BSSY.RECONVERGENT B2, `(.L_x_49) ;  /* 0x0000034000027945 */ /* 0x000ff00003800200 */
[----:B------:R-:W-:Y:S05]  /*1c30*/  @P0 BRA `(.L_x_50) ;  /* 0x0000000000c80947 */ /* 0x000fea0003800000 */
[----:B------:R-:W2:Y:S01]  /*1c40*/  S2UR UR7, SR_CgaCtaId ;  /* 0x00000000000779c3 */ /* 0x000ea20000008800 */
[----:B------:R-:W-:Y:S02]  /*1c50*/  UMOV UR6, 0x400 ;  /* 0x0000040000067882 */ /* 0x000fe40000000000 */
[----:B--2---:R-:W-:-:S09]  /*1c60*/  ULEA UR6, UR7, UR6, 0x18 ;  /* 0x0000000607067291 */ /* 0x004fd2000f8ec0ff */
[----:B------:R-:W2:Y:S02]  /*1c70*/  LDS.64 R28, [UR6] ;  /* 0x00000006ff1c7984 */ /* 0x000ea40008000a00 */
[----:B------:R-:W3:Y:S02]  /*1c80*/  LDCU UR6, c[0x0][0x384] ;  /* 0x00007080ff0677ac */ /* 0x000ee40008000800 */
[----:B---3--:R-:W-:-:S04]  /*1c90*/  I2FP.F32.S32 R24, UR6 ;  /* 0x0000000600187c45 */ /* 0x008fc80008201400 */
[----:B------:R-:W1:Y:S01]  /*1ca0*/  MUFU.RCP R3, R24 ;  /* 0x0000001800037308 */ /* 0x000e620000001000 */
[----:B--2---:R2:W-:Y:S07]  /*1cb0*/  STG.E desc[UR10][R12.64], R28 ;  /* 0x0000001c0c007986 */ /* 0x0045ee000c10190a */
[----:B------:R-:W3:Y:S01]  /*1cc0*/  FCHK P0, R29, R24 ;  /* 0x000000181d007302 */ /* 0x000ee20000000000 */
[----:B-1----:R-:W-:-:S04]  /*1cd0*/  FFMA R0, -R24, R3, 1 ;  /* 0x3f80000018007423 */ /* 0x002fc80000000103 */
[----:B------:R-:W-:-:S04]  /*1ce0*/  FFMA R0, R3, R0, R3 ;  /* 0x0000000003007223 */ /* 0x000fc80000000003 */
[----:B------:R-:W-:-:S04]  /*1cf0*/  FFMA R3, R29, R0, RZ ;  /* 0x000000001d037223 */ /* 0x000fc800000000ff */
[----:B------:R-:W-:-:S04]  /*1d00*/  FFMA R2, -R24, R3, R29 ;  /* 0x0000000318027223 */ /* 0x000fc8000000011d */
[----:B------:R-:W-:Y:S01]  /*1d10*/  FFMA R0, R0, R2, R3 ;  /* 0x0000000200007223 */ /* 0x000fe20000000003 */
[----:B--23--:R-:W-:Y:S06]  /*1d20*/  @!P0 BRA `(.L_x_51) ;  /* 0x0000000000088947 */ /* 0x00cfec0003800000 */
[----:B------:R-:W-:-:S07]  /*1d30*/  MOV R20, 0x1d50 ;  /* 0x00001d5000147802 */ /* 0x000fce0000000f00 */
[----:B0-----:R-:W-:Y:S05]  /*1d40*/  CALL.REL.NOINC `($__internal_2_$__cuda_sm3x_div_rn_noftz_f32_slowpath) ;  /* 0x0000000c00107944 */ /* 0x001fea0003c00000 */
.L_x_51:
[----:B------:R-:W1:Y:S01]  /*1d50*/  LDCU UR6, c[0x0][0x390] ;  /* 0x00007200ff0677ac */ /* 0x000e620008000800 */
[----:B------:R-:W-:Y:S01]  /*1d60*/  BSSY.RECONVERGENT B0, `(.L_x_52) ;  /* 0x000000d000007945 */ /* 0x000fe20003800200 */
[----:B-1----:R-:W-:-:S04]  /*1d70*/  FADD R3, R0, UR6 ;  /* 0x0000000600037e21 */ /* 0x002fc80008000000 */
[----:B------:R-:W-:Y:S01]  /*1d80*/  VIADD R0, R3, 0xf3000000 ;  /* 0xf300000003007836 */ /* 0x000fe20000000000 */
[----:B------:R1:W2:Y:S04]  /*1d90*/  MUFU.RSQ R2, R3 ;  /* 0x0000000300027308 */ /* 0x0002a80000001400 */
[----:B------:R-:W-:-:S13]  /*1da0*/  ISETP.GT.U32.AND P0, PT, R0, 0x727fffff, PT ;  /* 0x727fffff0000780c */ /* 0x000fda0003f04070 */
[----:B-12---:R-:W-:Y:S05]  /*1db0*/  @!P0 BRA `(.L_x_53) ;  /* 0x00000000000c8947 */ /* 0x006fea0003800000 */
[----:B------:R-:W-:-:S07]  /*1dc0*/  MOV R8, 0x1de0 ;  /* 0x00001de000087802 */ /* 0x000fce0000000f00 */
[----:B0-----:R-:W-:Y:S05]  /*1dd0*/  CALL.REL.NOINC `($__internal_1_$__cuda_sm20_sqrt_rn_f32_slowpath) ;  /* 0x00000008008c7944 */ /* 0x001fea0003c00000 */
[----:B------:R-:W-:Y:S05]  /*1de0*/  BRA `(.L_x_54) ;  /* 0x0000000000107947 */ /* 0x000fea0003800000 */
.L_x_53:
[----:B------:R-:W-:Y:S01]  /*1df0*/  FMUL.FTZ R0, R3, R2 ;  /* 0x0000000203007220 */ /* 0x000fe20000410000 */
[----:B------:R-:W-:-:S03]  /*1e00*/  FMUL.FTZ R2, R2, 0.5 ;  /* 0x3f00000002027820 */ /* 0x000fc60000410000 */
[----:B------:R-:W-:-:S04]  /*1e10*/  FFMA R3, -R0, R0, R3 ;  /* 0x0000000000037223 */ /* 0x000fc80000000103 */
[----:B------:R-:W-:-:S07]  /*1e20*/  FFMA R0, R3, R2, R0 ;  /* 0x0000000203007223 */ /* 0x000fce0000000000 */
.L_x_54:
[----:B------:R-:W-:Y:S05]  /*1e30*/  BSYNC.RECONVERGENT B0 ;  /* 0x0000000000007941 */ /* 0x000fea0003800200 */
.L_x_52:
[----:B------:R-:W-:Y:S01]  /*1e40*/  IADD3 R2, PT, PT, R0, 0x1800000, RZ ;  /* 0x0180000000027810 */ /* 0x000fe20007ffe0ff */
[----:B------:R-:W-:Y:S03]  /*1e50*/  BSSY.RECONVERGENT B0, `(.L_x_55) ;  /* 0x000000b000007945 */ /* 0x000fe60003800200 */
[----:B------:R-:W-:-:S04]  /*1e60*/  LOP3.LUT R2, R2, 0x7f800000, RZ, 0xc0, !PT ;  /* 0x7f80000002027812 */ /* 0x000fc800078ec0ff */
[----:B------:R-:W-:-:S13]  /*1e70*/  ISETP.GT.U32.AND P0, PT, R2, 0x1ffffff, PT ;  /* 0x01ffffff0200780c */ /* 0x000fda0003f04070 */
[----:B------:R-:W-:Y:S05]  /*1e80*/  @P0 BRA `(.L_x_56) ;  /* 0x00000000000c0947 */ /* 0x000fea0003800000 */
[----:B0-----:R-:W-:-:S07]  /*1e90*/  MOV R4, 0x1eb0 ;  /* 0x00001eb000047802 */ /* 0x001fce0000000f00 */
[----:B------:R-:W-:Y:S05]  /*1ea0*/  CALL.REL.NOINC `($__internal_0_$__cuda_sm20_rcp_rn_f32_slowpath) ;  /* 0x0000000400887944 */ /* 0x000fea0003c00000 */
[----:B------:R-:W-:Y:S05]  /*1eb0*/  BRA `(.L_x_57) ;  /* 0x0000000000107947 */ /* 0x000fea0003800000 */
.L_x_56:
[----:B------:R-:W1:Y:S02]  /*1ec0*/  MUFU.RCP R3, R0 ;  /* 0x0000000000037308 */ /* 0x000e640000001000 */
[----:B-1----:R-:W-:-:S04]  /*1ed0*/  FFMA R2, R3, R0, -1 ;  /* 0xbf80000003027423 */ /* 0x002fc80000000000 */
[----:B------:R-:W-:-:S04]  /*1ee0*/  FADD.FTZ R2, -R2, -RZ ;  /* 0x800000ff02027221 */ /* 0x000fc80000010100 */
[----:B------:R-:W-:-:S07]  /*1ef0*/  FFMA R3, R3, R2, R3 ;  /* 0x0000000203037223 */ /* 0x000fce0000000003 */
.L_x_57:
[----:B------:R-:W-:Y:S05]  /*1f00*/  BSYNC.RECONVERGENT B0 ;  /* 0x0000000000007941 */ /* 0x000fea0003800200 */
.L_x_55:
[----:B------:R-:W1:Y:S01]  /*1f10*/  S2UR UR7, SR_CgaCtaId ;  /* 0x00000000000779c3 */ /* 0x000e620000008800 */
[----:B------:R-:W-:Y:S01]  /*1f20*/  UMOV UR6, 0x400 ;  /* 0x0000040000067882 */ /* 0x000fe20000000000 */
[----:B------:R2:W-:Y:S01]  /*1f30*/  STG.E desc[UR10][R10.64], R3 ;  /* 0x000000030a007986 */ /* 0x0005e2000c10190a */
[----:B-1----:R-:W-:-:S09]  /*1f40*/  ULEA UR6, UR7, UR6, 0x18 ;  /* 0x0000000607067291 */ /* 0x002fd2000f8ec0ff */
[----:B------:R2:W-:Y:S03]  /*1f50*/  STS [UR6+0x4], R3 ;  /* 0x00000403ff007988 */ /* 0x0005e60008000806 */
.L_x_50:
[----:B------:R-:W-:Y:S05]  /*1f60*/  BSYNC.RECONVERGENT B2 ;  /* 0x0000000000027941 */ /* 0x000fea0003800200 */
.L_x_49:
[----:B------:R-:W3:Y:S01]  /*1f70*/  LDCU UR6, c[0x0][0x384] ;  /* 0x00007080ff0677ac */ /* 0x000ee20008000800 */
[----:B------:R-:W-:Y:S01]  /*1f80*/  BSSY.RECONVERGENT B0, `(.L_x_58) ;  /* 0x000004e000007945 */ /* 0x000fe20003800200 */
[----:B------:R-:W4:Y:S01]  /*1f90*/  LDCU UR9, c[0x0][0x384] ;  /* 0x00007080ff0977ac */ /* 0x000f220008000800 */
[----:B------:R-:W-:Y:S01]  /*1fa0*/  BAR.SYNC.DEFER_BLOCKING 0x0 ;  /* 0x0000000000007b1d */ /* 0x000fe20000010000 */
[----:B---3--:R-:W-:-:S13]  /*1fb0*/  ISETP.GE.AND P0, PT, R18, UR6, PT ;  /* 0x0000000612007c0c */ /* 0x008fda000bf06270 */
[----:B----4-:R-:W-:Y:S05]  /*1fc0*/  @P0 BRA `(.L_x_59) ;  /* 0x0000000400240947 */ /* 0x010fea0003800000 */
[----:B------:R-:W1:Y:S01]  /*1fd0*/  LDC.64 R20, c[0x0][0x388] ;  /* 0x0000e200ff147b82 */ /* 0x000e620000000a00 */
[----:B------:R-:W-:-:S07]  /*1fe0*/  UMOV UR6, 0x400 ;  /* 0x0000040000067882 */ /* 0x000fce0000000000 */
[----:B------:R-:W3:Y:S08]  /*1ff0*/  S2UR UR7, SR_CgaCtaId ;  /* 0x00000000000779c3 */ /* 0x000ef00000008800 */
[----:B------:R-:W4:Y:S01]  /*2000*/  LDC R2, c[0x0][0x38c] ;  /* 0x0000e300ff027b82 */ /* 0x000f220000000800 */
[----:B-1----:R-:W-:-:S07]  /*2010*/  IABS R0, R21 ;  /* 0x0000001500007213 */ /* 0x002fce0000000000 */
[----:B--2---:R-:W1:Y:S01]  /*2020*/  LDC R3, c[0x0][0x388] ;  /* 0x0000e200ff037b82 */ /* 0x004e620000000800 */
[----:B------:R-:W-:Y:S01]  /*2030*/  ISETP.NE.AND P0, PT, R20, RZ, PT ;  /* 0x000000ff1400720c */ /* 0x000fe20003f05270 */
[----:B0-----:R-:W0:Y:S01]  /*2040*/  I2F.RP R7, R0 ;  /* 0x0000000000077306 */ /* 0x001e220000209400 */
[----:B------:R-:W-:Y:S01]  /*2050*/  LOP3.LUT R8, RZ, R20, RZ, 0x33, !PT ;  /* 0x00000014ff087212 */ /* 0x000fe200078e33ff */
[----:B---3--:R-:W-:-:S04]  /*2060*/  ULEA UR6, UR7, UR6, 0x18 ;  /* 0x0000000607067291 */ /* 0x008fc8000f8ec0ff */
[----:B------:R-:W2:Y:S05]  /*2070*/  LDC.64 R14, c[0x0][0x398] ;  /* 0x0000e600ff0e7b82 */ /* 0x000eaa0000000a00 */
[----:B------:R-:W3:Y:S01]  /*2080*/  LDS.64 R4, [UR6] ;  /* 0x00000006ff047984 */ /* 0x000ee20008000a00 */
[----:B0-----:R-:W0:Y:S02]  /*2090*/  MUFU.RCP R7, R7 ;  /* 0x0000000700077308 */ /* 0x001e240000001000 */
[----:B0-----:R-:W-:-:S06]  /*20a0*/  IADD3 R22, PT, PT, R7, 0xffffffe, RZ ;  /* 0x0ffffffe07167810 */ /* 0x001fcc0007ffe0ff */
[----:B------:R0:W5:Y:S02]  /*20b0*/  F2I.FTZ.U32.TRUNC.NTZ R23, R22 ;  /* 0x0000001600177305 */ /* 0x000164000021f000 */
[----:B0-----:R-:W-:Y:S01]  /*20c0*/  HFMA2 R22, -RZ, RZ, 0, 0 ;  /* 0x00000000ff167431 */ /* 0x001fe200000001ff */
[----:B-----5:R-:W-:-:S05]  /*20d0*/  IADD3 R19, PT, PT, RZ, -R23, RZ ;  /* 0x80000017ff137210 */ /* 0x020fca0007ffe0ff */
[----:B------:R-:W-:Y:S01]  /*20e0*/  IMAD R7, R19, R0, RZ ;  /* 0x0000000013077224 */ /* 0x000fe200078e02ff */
[----:B------:R-:W-:-:S03]  /*20f0*/  MOV R19, R18 ;  /* 0x0000001200137202 */ /* 0x000fc60000000f00 */
[----:B-1234-:R-:W-:-:S07]  /*2100*/  IMAD.HI.U32 R7, R23, R7, R22 ;  /* 0x0000000717077227 */ /* 0x01efce00078e0016 */
.L_x_60:
[----:B------:R-:W-:Y:S01]  /*2110*/  IABS R23, R3 ;  /* 0x0000000300177213 */ /* 0x000fe20000000000 */
[----:B------:R-:W-:Y:S01]  /*2120*/  IMAD.IADD R25, R6, 0x1, R19 ;  /* 0x0000000106197824 */ /* 0x000fe200078e0213 */
[----:B------:R-:W-:Y:S02]  /*2130*/  IABS R20, R2 ;  /* 0x0000000200147213 */ /* 0x000fe40000000000 */
[----:B------:R-:W0:Y:S02]  /*2140*/  I2F.RP R24, R23 ;  /* 0x0000001700187306 */ /* 0x000e240000209400 */
[----:B---3--:R-:W-:-:S05]  /*2150*/  IABS R27, R25 ;  /* 0x00000019001b7213 */ /* 0x008fca0000000000 */
[----:B------:R-:W-:-:S05]  /*2160*/  IMAD.HI.U32 R22, R7, R27, RZ ;  /* 0x0000001b07167227 */ /* 0x000fca00078e00ff */
[----:B------:R-:W-:Y:S01]  /*2170*/  IADD3 R21, PT, PT, -R22, RZ, RZ ;  /* 0x000000ff16157210 */ /* 0x000fe20007ffe1ff */
[----:B0-----:R-:W0:Y:S04]  /*2180*/  MUFU.RCP R24, R24 ;  /* 0x0000001800187308 */ /* 0x001e280000001000 */
[----:B------:R-:W-:-:S05]  /*2190*/  IMAD R27, R20, R21, R27 ;  /* 0x00000015141b7224 */ /* 0x000fca00078e021b */
[----:B------:R-:W-:Y:S02]  /*21a0*/  ISETP.GT.U32.AND P3, PT, R0, R27, PT ;  /* 0x0000001b0000720c */ /* 0x000fe40003f64070 */
[----:B0-----:R-:W-:-:S11]  /*21b0*/  IADD3 R21, PT, PT, R24, 0xffffffe, RZ ;  /* 0x0ffffffe18157810 */ /* 0x001fd60007ffe0ff */
[----:B------:R-:W-:Y:S01]  /*21c0*/  @!P3 IADD3 R27, PT, PT, R27, -R20, RZ ;  /* 0x800000141b1bb210 */ /* 0x000fe20007ffe0ff */
[----:B------:R-:W-:Y:S01]  /*21d0*/  @!P3 VIADD R22, R22, 0x1 ;  /* 0x000000011616b836 */ /* 0x000fe20000000000 */
[----:B------:R-:W-:Y:S01]  /*21e0*/  ISETP.NE.AND P3, PT, R2, RZ, PT ;  /* 0x000000ff0200720c */ /* 0x000fe20003f65270 */
[----:B------:R-:W0:Y:S01]  /*21f0*/  F2I.FTZ.U32.TRUNC.NTZ R21, R21 ;  /* 0x0000001500157305 */ /* 0x000e22000021f000 */
[----:B------:R-:W-:-:S13]  /*2200*/  ISETP.GE.U32.AND P1, PT, R27, R0, PT ;  /* 0x000000001b00720c */ /* 0x000fda0003f26070 */
[----:B------:R-:W-:Y:S02]  /*2210*/  @P1 IADD3 R22, PT, PT, R22, 0x1, RZ ;  /* 0x0000000116161810 */ /* 0x000fe40007ffe0ff */
[----:B0-----:R-:W-:-:S05]  /*2220*/  IADD3 R20, PT, PT, RZ, -R21, RZ ;  /* 0x80000015ff147210 */ /* 0x001fca0007ffe0ff */
[----:B------:R-:W-:Y:S01]  /*2230*/  IMAD R27, R20, R23, RZ ;  /* 0x00000017141b7224 */ /* 0x000fe200078e02ff */
[----:B------:R-:W-:-:S05]  /*2240*/  MOV R20, RZ ;  /* 0x000000ff00147202 */ /* 0x000fca0000000f00 */
[----:B------:R-:W-:Y:S01]  /*2250*/  IMAD.HI.U32 R24, R21, R27, R20 ;  /* 0x0000001b15187227 */ /* 0x000fe200078e0014 */
[----:B------:R-:W-:-:S03]  /*2260*/  LOP3.LUT R20, R25, R2, RZ, 0x3c, !PT ;  /* 0x0000000219147212 */ /* 0x000fc600078e3cff */
[----:B------:R-:W-:Y:S01]  /*2270*/  IMAD.WIDE R26, R25, 0x4, R14 ;  /* 0x00000004191a7825 */ /* 0x000fe200078e020e */
[----:B------:R-:W-:-:S05]  /*2280*/  ISETP.GE.AND P2, PT, R20, RZ, PT ;  /* 0x000000ff1400720c */ /* 0x000fca0003f46270 */
[----:B------:R-:W2:Y:S08]  /*2290*/  LDG.E R27, desc[UR10][R26.64] ;  /* 0x0000000a1a1b7981 */ /* 0x000eb0000c1e1900 */
[----:B------:R-:W-:Y:S02]  /*22a0*/  @!P2 IADD3 R22, PT, PT, -R22, RZ, RZ ;  /* 0x000000ff1616a210 */ /* 0x000fe40007ffe1ff */
[----:B------:R-:W-:-:S04]  /*22b0*/  @!P3 LOP3.LUT R22, RZ, R2, RZ, 0x33, !PT ;  /* 0x00000002ff16b212 */ /* 0x000fc800078e33ff */
[----:B------:R-:W-:-:S05]  /*22c0*/  IABS R20, R22 ;  /* 0x0000001600147213 */ /* 0x000fca0000000000 */
[----:B------:R-:W-:-:S05]  /*22d0*/  IMAD.HI.U32 R24, R24, R20, RZ ;  /* 0x0000001418187227 */ /* 0x000fca00078e00ff */
[----:B------:R-:W-:-:S05]  /*22e0*/  IADD3 R24, PT, PT, -R24, RZ, RZ ;  /* 0x000000ff18187210 */ /* 0x000fca0007ffe1ff */
[C---:B------:R-:W-:Y:S01]  /*22f0*/  IMAD R24, R23.reuse, R24, R20 ;  /* 0x0000001817187224 */ /* 0x040fe200078e0214 */
[----:B------:R-:W-:Y:S01]  /*2300*/  ISETP.GE.AND P2, PT, R22, RZ, PT ;  /* 0x000000ff1600720c */ /* 0x000fe20003f46270 */
[----:B------:R-:W0:Y:S03]  /*2310*/  LDC.64 R20, c[0x0][0x3a8] ;  /* 0x0000ea00ff147b82 */ /* 0x000e260000000a00 */
[----:B------:R-:W-:-:S13]  /*2320*/  ISETP.GT.U32.AND P1, PT, R23, R24, PT ;  /* 0x000000181700720c */ /* 0x000fda0003f24070 */
[----:B------:R-:W-:-:S04]  /*2330*/  @!P1 IADD3 R24, PT, PT, R24, -R23, RZ ;  /* 0x8000001718189210 */ /* 0x000fc80007ffe0ff */
[----:B------:R-:W-:-:S13]  /*2340*/  ISETP.GT.U32.AND P1, PT, R23, R24, PT ;  /* 0x000000181700720c */ /* 0x000fda0003f24070 */
[----:B------:R-:W-:Y:S02]  /*2350*/  @!P1 IADD3 R24, PT, PT, R24, -R23, RZ ;  /* 0x8000001718189210 */ /* 0x000fe40007ffe0ff */
[----:B------:R-:W1:Y:S03]  /*2360*/  LDC.64 R22, c[0x0][0x3a0] ;  /* 0x0000e800ff167b82 */ /* 0x000e660000000a00 */
[----:B------:R-:W-:-:S05]  /*2370*/  @!P2 IMAD.MOV R24, RZ, RZ, -R24 ;  /* 0x000000ffff18a224 */ /* 0x000fca00078e0a18 */
[----:B------:R-:W-:-:S05]  /*2380*/  SEL R29, R8, R24, !P0 ;  /* 0x00000018081d7207 */ /* 0x000fca0004000000 */
[----:B0-----:R-:W-:-:S06]  /*2390*/  IMAD.WIDE R20, R29, 0x4, R20 ;  /* 0x000000041d147825 */ /* 0x001fcc00078e0214 */
[----:B------:R-:W3:Y:S01]  /*23a0*/  LDG.E R20, desc[UR10][R20.64] ;  /* 0x0000000a14147981 */ /* 0x000ee2000c1e1900 */
[----:B-1----:R-:W-:Y:S02]  /*23b0*/  IMAD.WIDE R22, R29, 0x4, R22 ;  /* 0x000000041d167825 */ /* 0x002fe400078e0216 */
[----:B------:R-:W0:Y:S04]  /*23c0*/  LDC.64 R28, c[0x0][0x3b0] ;  /* 0x0000ec00ff1c7b82 */ /* 0x000e280000000a00 */
[----:B------:R-:W3:Y:S01]  /*23d0*/  LDG.E R22, desc[UR10][R22.64] ;  /* 0x0000000a16167981 */ /* 0x000ee2000c1e1900 */
[----:B------:R-:W-:-:S04]  /*23e0*/  IADD3 R19, PT, PT, R19, UR8, RZ ;  /* 0x0000000813137c10 */ /* 0x000fc8000fffe0ff */
[----:B------:R-:W-:Y:S01]  /*23f0*/  ISETP.GE.AND P1, PT, R19, UR9, PT ;  /* 0x0000000913007c0c */ /* 0x000fe2000bf26270 */
[----:B0-----:R-:W-:-:S04]  /*2400*/  IMAD.WIDE R28, R25, 0x4, R28 ;  /* 0x00000004191c7825 */ /* 0x001fc800078e021c */
[----:B--2---:R-:W-:-:S04]  /*2410*/  FADD R24, -R4, R27 ;  /* 0x0000001b04187221 */ /* 0x004fc80000000100 */
[----:B------:R-:W-:-:S04]  /*2420*/  FMUL R27, R5, R24 ;  /* 0x00000018051b7220 */ /* 0x000fc80000400000 */
[----:B---3--:R-:W-:-:S05]  /*2430*/  FFMA R27, R27, R22, R20 ;  /* 0x000000161b1b7223 */ /* 0x008fca0000000014 */
[----:B------:R3:W-:Y:S01]  /*2440*/  STG.E desc[UR10][R28.64], R27 ;  /* 0x0000001b1c007986 */ /* 0x0007e2000c10190a */
[----:B------:R-:W-:Y:S05]  /*2450*/  @!P1 BRA `(.L_x_60) ;  /* 0xfffffffc002c9947 */ /* 0x000fea000383ffff */
.L_x_59:
[----:B------:R-:W-:Y:S05]  /*2460*/  BSYNC.RECONVERGENT B0 ;  /* 0x0000000000007941 */ /* 0x000fea0003800200 */
.L_x_58:
[----:B-1----:R-:W1:Y:S01]  /*2470*/  LDC R0, c[0x0][0x370] ;  /* 0x0000dc00ff007b82 */ /* 0x002e620000000800 */
[----:B------:R-:W4:Y:S01]  /*2480*/  LDCU UR6, c[0x0][0x380] ;  /* 0x00007000ff0677ac */ /* 0x000f220008000800 */
[----:B-1----:R-:W-:-:S04]  /*2490*/  IADD3 R17, PT, PT, R0, R17, RZ ;  /* 0x0000001100117210 */ /* 0x002fc80007ffe0ff */
[----:B----4-:R-:W-:-:S13]  /*24a0*/  ISETP.GE.U32.AND P0, PT, R17, UR6, PT ;  /* 0x0000000611007c0c */ /* 0x010fda000bf06070 */
[----:B------:R-:W-:Y:S05]  /*24b0*/  @!P0 BRA `(.L_x_61) ;  /* 0xffffffdc00348947 */ /* 0x000fea000383ffff */
[----:B------:R-:W-:Y:S05]  /*24c0*/  EXIT ;  /* 0x000000000000794d */ /* 0x000fea0003800000 */
        .weak           $__internal_0_$__cuda_sm20_rcp_rn_f32_slowpath
        .type           $__internal_0_$__cuda_sm20_rcp_rn_f32_slowpath,@function
        .size           $__internal_0_$__cuda_sm20_rcp_rn_f32_slowpath,($__internal_1_$__cuda_sm20_sqrt_rn_f32_slowpath - $__internal_0_$__cuda_sm20_rcp_rn_f32_slowpath)
$__internal_0_$__cuda_sm20_rcp_rn_f32_slowpath:
[----:B------:R-:W-:Y:S01]  /*24d0*/  SHF.L.U32 R2, R0, 0x1, RZ ;  /* 0x0000000100027819 */ /* 0x000fe200000006ff */
[----:B------:R-:W-:Y:S03]  /*24e0*/  BSSY.RECONVERGENT B1, `(.L_x_62) ;  /* 0x0000030000017945 */ /* 0x000fe60003800200 */
[----:B------:R-:W-:-:S04]  /*24f0*/  SHF.R.U32.HI R2, RZ, 0x18, R2 ;  /* 0x00000018ff027819 */ /* 0x000fc80000011602 */
[----:B------:R-:W-:-:S13]  /*2500*/  ISETP.NE.U32.AND P0, PT, R2, RZ, PT ;  /* 0x000000ff0200720c */ /* 0x000fda0003f05070 */
[----:B------:R-:W-:Y:S05]  /*2510*/  @P0 BRA `(.L_x_63) ;  /* 0x0000000000280947 */ /* 0x000fea0003800000 */
[----:B------:R-:W-:-:S04]  /*2520*/  SHF.L.U32 R2, R0, 0x1, RZ ;  /* 0x0000000100027819 */ /* 0x000fc800000006ff */
[----:B------:R-:W-:-:S13]  /*2530*/  ISETP.NE.AND P0, PT, R2, RZ, PT ;  /* 0x000000ff0200720c */ /* 0x000fda0003f05270 */
[----:B------:R-:W-:Y:S01]  /*2540*/  @P0 FFMA R5, R0, 1.84467440737095516160e+19, RZ ;  /* 0x5f80000000050823 */ /* 0x000fe200000000ff */
[----:B------:R-:W-:Y:S08]  /*2550*/  @!P0 MUFU.RCP R3, R0 ;  /* 0x0000000000038308 */ /* 0x000ff00000001000 */
[----:B------:R-:W0:Y:S02]  /*2560*/  @P0 MUFU.RCP R2, R5 ;  /* 0x0000000500020308 */ /* 0x000e240000001000 */
[----:B0-----:R-:W-:-:S04]  /*2570*/  @P0 FFMA R7, R5, R2, -1 ;  /* 0xbf80000005070423 */ /* 0x001fc80000000002 */
[----:B------:R-:W-:-:S04]  /*2580*/  @P0 FADD.FTZ R7, -R7, -RZ ;  /* 0x800000ff07070221 */ /* 0x000fc80000010100 */
[----:B------:R-:W-:-:S04]  /*2590*/  @P0 FFMA R2, R2, R7, R2 ;  /* 0x0000000702020223 */ /* 0x000fc80000000002 */
[----:B------:R-:W-:Y:S01]  /*25a0*/  @P0 FFMA R3, R2, 1.84467440737095516160e+19, RZ ;  /* 0x5f80000002030823 */ /* 0x000fe200000000ff */
[----:B------:R-:W-:Y:S06]  /*25b0*/  BRA `(.L_x_64) ;  /* 0x0000000000887947 */ /* 0x000fec0003800000 */
.L_x_63:
[----:B------:R-:W-:-:S04]  /*25c0*/  IADD3 R15, PT, PT, R2, -0xfd, RZ ;  /* 0xffffff03020f7810 */ /* 0x000fc80007ffe0ff */
[----:B------:R-:W-:-:S13]  /*25d0*/  ISETP.GT.U32.AND P0, PT, R15, 0x1, PT ;  /* 0x000000010f00780c */ /* 0x000fda0003f04070 */
[----:B------:R-:W-:Y:S05]  /*25e0*/  @P0 BRA `(.L_x_65) ;  /* 0x0000000000780947 */ /* 0x000fea0003800000 */
[----:B------:R-:W-:Y:S01]  /*25f0*/  LOP3.LUT R3, R0, 0x7fffff, RZ, 0xc0, !PT ;  /* 0x007fffff00037812 */ /* 0x000fe200078ec0ff */
[----:B------:R-:W-:Y:S01]  /*2600*/  IMAD.MOV.U32 R14, RZ, RZ, 0x3 ;  /* 0x00000003ff0e7424 */ /* 0x000fe200078e00ff */
[----:B------:R-:W-:Y:S02]  /*2610*/  IADD3 R2, PT, PT, R2, -0xfc, RZ ;  /* 0xffffff0402027810 */ /* 0x000fe40007ffe0ff */
[----:B------:R-:W-:Y:S02]  /*2620*/  LOP3.LUT R3, R3, 0x3f800000, RZ, 0xfc, !PT ;  /* 0x3f80000003037812 */ /* 0x000fe400078efcff */
[----:B------:R-:W-:Y:S02]  /*2630*/  SHF.L.U32 R14, R14, R15, RZ ;  /* 0x0000000f0e0e7219 */ /* 0x000fe400000006ff */
[----:B------:R-:W0:Y:S02]  /*2640*/  MUFU.RCP R8, R3 ;  /* 0x0000000300087308 */ /* 0x000e240000001000 */
[----:B0-----:R-:W-:-:S04]  /*2650*/  FFMA R5, R3, R8, -1 ;  /* 0xbf80000003057423 */ /* 0x001fc80000000008 */
[----:B------:R-:W-:-:S04]  /*2660*/  FADD.FTZ R5, -R5, -RZ ;  /* 0x800000ff05057221 */ /* 0x000fc80000010100 */
[CCC-:B------:R-:W-:Y:S01]  /*2670*/  FFMA.RM R7, R8.reuse, R5.reuse, R8.reuse ;  /* 0x0000000508077223 */ /* 0x1c0fe20000004008 */
[----:B------:R-:W-:-:S04]  /*2680*/  FFMA.RP R8, R8, R5, R8 ;  /* 0x0000000508087223 */ /* 0x000fc80000008008 */
[C---:B------:R-:W-:Y:S02]  /*2690*/  LOP3.LUT R5, R7.reuse, 0x7fffff, RZ, 0xc0, !PT ;  /* 0x007fffff07057812 */ /* 0x040fe400078ec0ff */
[----:B------:R-:W-:Y:S02]  /*26a0*/  FSETP.NEU.FTZ.AND P0, PT, R7, R8, PT ;  /* 0x000000080700720b */ /* 0x000fe40003f1d000 */
[----:B------:R-:W-:Y:S02]  /*26b0*/  LOP3.LUT R5, R5, 0x800000, RZ, 0xfc, !PT ;  /* 0x0080000005057812 */ /* 0x000fe400078efcff */
[----:B------:R-:W-:Y:S02]  /*26c0*/  SEL R7, RZ, 0xffffffff, !P0 ;  /* 0xffffffffff077807 */ /* 0x000fe40004000000 */
[----:B------:R-:W-:Y:S02]  /*26d0*/  LOP3.LUT R14, R14, R5, RZ, 0xc0, !PT ;  /* 0x000000050e0e7212 */ /* 0x000fe400078ec0ff */
[----:B------:R-:W-:-:S02]  /*26e0*/  IADD3 R8, PT, PT, -R7, RZ, RZ ;  /* 0x000000ff07087210 */ /* 0x000fc40007ffe1ff */
[-C--:B------:R-:W-:Y:S02]  /*26f0*/  SHF.R.U32.HI R14, RZ, R15.reuse, R14 ;  /* 0x0000000fff0e7219 */ /* 0x080fe4000001160e */
[----:B------:R-:W-:Y:S02]  /*2700*/  LOP3.LUT P1, RZ, R8, R15, R5, 0xf8, !PT ;  /* 0x0000000f08ff7212 */ /* 0x000fe4000782f805 */
[C---:B------:R-:W-:Y:S02]  /*2710*/  LOP3.LUT P0, RZ, R14.reuse, 0x1, RZ, 0xc0, !PT ;  /* 0x000000010eff7812 */ /* 0x040fe4000780c0ff */
[----:B------:R-:W-:-:S04]  /*2720*/  LOP3.LUT P2, RZ, R14, 0x2, RZ, 0xc0, !PT ;  /* 0x000000020eff7812 */ /* 0x000fc8000784c0ff */
[----:B------:R-:W-:Y:S02]  /*2730*/  PLOP3.LUT P0, PT, P0, P1, P2, 0xe0, 0x0 ;  /* 0x000000000000781c */ /* 0x000fe40000703c20 */
[----:B------:R-:W-:Y:S02]  /*2740*/  LOP3.LUT P1, RZ, R0, 0x7fffff, RZ, 0xc0, !PT ;  /* 0x007fffff00ff7812 */ /* 0x000fe4000782c0ff */
[----:B------:R-:W-:-:S04]  /*2750*/  SEL R3, RZ, 0x1, !P0 ;  /* 0x00000001ff037807 */ /* 0x000fc80004000000 */
[----:B------:R-:W-:-:S04]  /*2760*/  IADD3 R3, PT, PT, -R3, RZ, RZ ;  /* 0x000000ff03037210 */ /* 0x000fc80007ffe1ff */
[----:B------:R-:W-:Y:S02]  /*2770*/  ISETP.GE.AND P0, PT, R3, RZ, PT ;  /* 0x000000ff0300720c */ /* 0x000fe40003f06270 */
[----:B------:R-:W-:-:S11]  /*2780*/  SHF.R.U32.HI R3, RZ, R2, R5 ;  /* 0x00000002ff037219 */ /* 0x000fd60000011605 */
[----:B------:R-:W-:-:S04]  /*2790*/  @!P0 IADD3 R3, PT, PT, R3, 0x1, RZ ;  /* 0x0000000103038810 */ /* 0x000fc80007ffe0ff */
[----:B------:R-:W-:-:S04]  /*27a0*/  @!P1 SHF.L.U32 R3, R3, 0x1, RZ ;  /* 0x0000000103039819 */ /* 0x000fc800000006ff */
[----:B------:R-:W-:Y:S01]  /*27b0*/  LOP3.LUT R3, R3, 0x80000000, R0, 0xf8, !PT ;  /* 0x8000000003037812 */ /* 0x000fe200078ef800 */
[----:B------:R-:W-:Y:S06]  /*27c0*/  BRA `(.L_x_64) ;  /* 0x0000000000047947 */ /* 0x000fec0003800000 */
.L_x_65:
[----:B------:R0:W1:Y:S02]  /*27d0*/  MUFU.RCP R3, R0 ;  /* 0x0000000000037308 */ /* 0x0000640000001000 */
.L_x_64:
[----:B------:R-:W-:Y:S05]  /*27e0*/  BSYNC.RECONVERGENT B1 ;  /* 0x0000000000017941 */ /* 0x000fea0003800200 */
.L_x_62:
[----:B------:R-:W-:-:S04]  /*27f0*/  IMAD.MOV.U32 R5, RZ, RZ, 0x0 ;  /* 0x00000000ff057424 */ /* 0x000fc800078e00ff */
[----:B01----:R-:W-:Y:S05]  /*2800*/  RET.REL.NODEC R4 `(GroupNormKernel) ;  /* 0xffffffd404fc7950 */ /* 0x003fea0003c3ffff */
        .weak           $__internal_1_$__cuda_sm20_sqrt_rn_f32_slowpath
        .type           $__internal_1_$__cuda_sm20_sqrt_rn_f32_slowpath,@function
        .size           $__internal_1_$__cuda_sm20_sqrt_rn_f32_slowpath,($__internal_2_$__cuda_sm3x_div_rn_noftz_f32_slowpath - $__internal_1_$__cuda_sm20_sqrt_rn_f32_slowpath)
$__internal_1_$__cuda_sm20_sqrt_rn_f32_slowpath:
[----:B------:R-:W-:-:S13]  /*2810*/  LOP3.LUT P0, RZ, R3, 0x7fffffff, RZ, 0xc0, !PT ;  /* 0x7fffffff03ff7812 */ /* 0x000fda000780c0ff */
[----:B------:R-:W-:Y:S01]  /*2820*/  @!P0 MOV R2, R3 ;  /* 0x0000000300028202 */ /* 0x000fe20000000f00 */
[----:B------:R-:W-:Y:S06]  /*2830*/  @!P0 BRA `(.L_x_66) ;  /* 0x0000000000448947 */ /* 0x000fec0003800000 */
[----:B------:R-:W-:Y:S02]  /*2840*/  FSETP.GEU.FTZ.AND P0, PT, R3, RZ, PT ;  /* 0x000000ff0300720b */ /* 0x000fe40003f1e000 */
[----:B------:R-:W-:-:S11]  /*2850*/  MOV R0, R3 ;  /* 0x0000000300007202 */ /* 0x000fd60000000f00 */
[----:B------:R-:W-:Y:S01]  /*2860*/  @!P0 MOV R2, 0x7fffffff ;  /* 0x7fffffff00028802 */ /* 0x000fe20000000f00 */
[----:B------:R-:W-:Y:S06]  /*2870*/  @!P0 BRA `(.L_x_66) ;  /* 0x0000000000348947 */ /* 0x000fec0003800000 */
[----:B------:R-:W-:-:S13]  /*2880*/  FSETP.GTU.FTZ.AND P0, PT, |R0|, +INF , PT ;  /* 0x7f8000000000780b */ /* 0x000fda0003f1c200 */
[----:B------:R-:W-:Y:S01]  /*2890*/  @P0 FADD.FTZ R2, R0, 1 ;  /* 0x3f80000000020421 */ /* 0x000fe20000010000 */
[----:B------:R-:W-:Y:S06]  /*28a0*/  @P0 BRA `(.L_x_66) ;  /* 0x0000000000280947 */ /* 0x000fec0003800000 */
[----:B------:R-:W-:-:S13]  /*28b0*/  FSETP.NEU.FTZ.AND P0, PT, |R0|, +INF , PT ;  /* 0x7f8000000000780b */ /* 0x000fda0003f1d200 */
[----:B------:R-:W-:-:S04]  /*28c0*/  @P0 FFMA R3, R0, 1.84467440737095516160e+19, RZ ;  /* 0x5f80000000030823 */ /* 0x000fc800000000ff */
[----:B------:R-:W0:Y:S02]  /*28d0*/  @P0 MUFU.RSQ R2, R3 ;  /* 0x0000000300020308 */ /* 0x000e240000001400 */
[----:B0-----:R-:W-:Y:S01]  /*28e0*/  @P0 FMUL.FTZ R4, R3, R2 ;  /* 0x0000000203040220 */ /* 0x001fe20000410000 */
[----:B------:R-:W-:Y:S01]  /*28f0*/  @P0 FMUL.FTZ R7, R2, 0.5 ;  /* 0x3f00000002070820 */ /* 0x000fe20000410000 */
[----:B------:R-:W-:Y:S02]  /*2900*/  @!P0 MOV R2, R0 ;  /* 0x0000000000028202 */ /* 0x000fe40000000f00 */
[----:B------:R-:W-:-:S04]  /*2910*/  @P0 FADD.FTZ R5, -R4, -RZ ;  /* 0x800000ff04050221 */ /* 0x000fc80000010100 */
[----:B------:R-:W-:-:S04]  /*2920*/  @P0 FFMA R5, R4, R5, R3 ;  /* 0x0000000504050223 */ /* 0x000fc80000000003 */
[----:B------:R-:W-:-:S04]  /*2930*/  @P0 FFMA R5, R5, R7, R4 ;  /* 0x0000000705050223 */ /* 0x000fc80000000004 */
[----:B------:R-:W-:-:S07]  /*2940*/  @P0 FMUL.FTZ R2, R5, 2.3283064365386962891e-10 ;  /* 0x2f80000005020820 */ /* 0x000fce0000410000 */
.L_x_66:
[----:B------:R-:W-:Y:S01]  /*2950*/  HFMA2 R3, -RZ, RZ, 0, 0 ;  /* 0x00000000ff037431 */ /* 0x000fe200000001ff */
[----:B------:R-:W-:Y:S01]  /*2960*/  MOV R0, R2 ;  /* 0x0000000200007202 */ /* 0x000fe20000000f00 */
[----:B------:R-:W-:-:S04]  /*2970*/  IMAD.MOV.U32 R2, RZ, RZ, R8 ;  /* 0x000000ffff027224 */ /* 0x000fc800078e0008 */
[----:B------:R-:W-:Y:S05]  /*2980*/  RET.REL.NODEC R2 `(GroupNormKernel) ;  /* 0xffffffd4029c7950 */ /* 0x000fea0003c3ffff */
        .weak           $__internal_2_$__cuda_sm3x_div_rn_noftz_f32_slowpath
        .type           $__internal_2_$__cuda_sm3x_div_rn_noftz_f32_slowpath,@function
        .size           $__internal_2_$__cuda_sm3x_div_rn_noftz_f32_slowpath,(.L_x_81 - $__internal_2_$__cuda_sm3x_div_rn_noftz_f32_slowpath)
$__internal_2_$__cuda_sm3x_div_rn_noftz_f32_slowpath:
[----:B------:R-:W-:Y:S01]  /*2990*/  SHF.R.U32.HI R19, RZ, 0x17, R24 ;  /* 0x00000017ff137819 */ /* 0x000fe20000011618 */
[----:B------:R-:W-:Y:S01]  /*29a0*/  BSSY.RECONVERGENT B0, `(.L_x_67) ;  /* 0x0000062000007945 */ /* 0x000fe20003800200 */
[----:B------:R-:W-:Y:S02]  /*29b0*/  SHF.R.U32.HI R22, RZ, 0x17, R29 ;  /* 0x00000017ff167819 */ /* 0x000fe4000001161d */
[----:B------:R-:W-:Y:S02]  /*29c0*/  LOP3.LUT R19, R19, 0xff, RZ, 0xc0, !PT ;  /* 0x000000ff13137812 */ /* 0x000fe400078ec0ff */
[----:B------:R-:W-:Y:S02]  /*29d0*/  LOP3.LUT R22, R22, 0xff, RZ, 0xc0, !PT ;  /* 0x000000ff16167812 */ /* 0x000fe400078ec0ff */
[----:B------:R-:W-:Y:S02]  /*29e0*/  IADD3 R0, PT, PT, R19, -0x1, RZ ;  /* 0xffffffff13007810 */ /* 0x000fe40007ffe0ff */
[----:B------:R-:W-:-:S02]  /*29f0*/  IADD3 R23, PT, PT, R22, -0x1, RZ ;  /* 0xffffffff16177810 */ /* 0x000fc40007ffe0ff */
[----:B------:R-:W-:-:S04]  /*2a00*/  ISETP.GT.U32.AND P0, PT, R0, 0xfd, PT ;  /* 0x000000fd0000780c */ /* 0x000fc80003f04070 */
[----:B------:R-:W-:-:S13]  /*2a10*/  ISETP.GT.U32.OR P0, PT, R23, 0xfd, P0 ;  /* 0x000000fd1700780c */ /* 0x000fda0000704470 */
[----:B------:R-:W-:Y:S01]  /*2a20*/  @!P0 MOV R21, RZ ;  /* 0x000000ff00158202 */ /* 0x000fe20000000f00 */
[----:B------:R-:W-:Y:S06]  /*2a30*/  @!P0 BRA `(.L_x_68) ;  /* 0x00000000005c8947 */ /* 0x000fec0003800000 */
[----:B------:R-:W-:Y:S02]  /*2a40*/  FSETP.GTU.FTZ.AND P0, PT, |R29|, +INF , PT ;  /* 0x7f8000001d00780b */ /* 0x000fe40003f1c200 */
[----:B------:R-:W-:-:S04]  /*2a50*/  FSETP.GTU.FTZ.AND P1, PT, |R24|, +INF , PT ;  /* 0x7f8000001800780b */ /* 0x000fc80003f3c200 */
[----:B------:R-:W-:-:S13]  /*2a60*/  PLOP3.LUT P0, PT, P0, P1, PT, 0xf8, 0x8f ;  /* 0x00000000008f781c */ /* 0x000fda0000703f70 */
[----:B------:R-:W-:Y:S05]  /*2a70*/  @P0 BRA `(.L_x_69) ;  /* 0x00000004004c0947 */ /* 0x000fea0003800000 */
[----:B------:R-:W-:-:S13]  /*2a80*/  LOP3.LUT P0, RZ, R24, 0x7fffffff, R29, 0xc8, !PT ;  /* 0x7fffffff18ff7812 */ /* 0x000fda000780c81d */
[----:B------:R-:W-:Y:S05]  /*2a90*/  @!P0 BRA `(.L_x_70) ;  /* 0x00000004003c8947 */ /* 0x000fea0003800000 */
[C---:B------:R-:W-:Y:S02]  /*2aa0*/  FSETP.NEU.FTZ.AND P1, PT, |R29|.reuse, +INF , PT ;  /* 0x7f8000001d00780b */ /* 0x040fe40003f3d200 */
[----:B------:R-:W-:Y:S02]  /*2ab0*/  FSETP.NEU.FTZ.AND P2, PT, |R24|, +INF , PT ;  /* 0x7f8000001800780b */ /* 0x000fe40003f5d200 */
[----:B------:R-:W-:-:S11]  /*2ac0*/  FSETP.NEU.FTZ.AND P0, PT, |R29|, +INF , PT ;  /* 0x7f8000001d00780b */ /* 0x000fd60003f1d200 */
[----:B------:R-:W-:Y:S05]  /*2ad0*/  @!P2 BRA !P1, `(.L_x_70) ;  /* 0x00000004002ca947 */ /* 0x000fea0004800000 */
[----:B------:R-:W-:-:S04]  /*2ae0*/  LOP3.LUT P1, RZ, R29, 0x7fffffff, RZ, 0xc0, !PT ;  /* 0x7fffffff1dff7812 */ /* 0x000fc8000782c0ff */
[----:B------:R-:W-:-:S13]  /*2af0*/  PLOP3.LUT P1, PT, P2, P1, PT, 0x2f, 0xf2 ;  /* 0x0000000000f2781c */ /* 0x000fda0001722577 */
[----:B------:R-:W-:Y:S05]  /*2b00*/  @P1 BRA `(.L_x_71) ;  /* 0x0000000400181947 */ /* 0x000fea0003800000 */
[----:B------:R-:W-:-:S04]  /*2b10*/  LOP3.LUT P1, RZ, R24, 0x7fffffff, RZ, 0xc0, !PT ;  /* 0x7fffffff18ff7812 */ /* 0x000fc8000782c0ff */
[----:B------:R-:W-:-:S13]  /*2b20*/  PLOP3.LUT P0, PT, P0, P1, PT, 0x2f, 0xf2 ;  /* 0x0000000000f2781c */ /* 0x000fda0000702577 */
[----:B------:R-:W-:Y:S05]  /*2b30*/  @P0 BRA `(.L_x_72) ;  /* 0x0000000400000947 */ /* 0x000fea0003800000 */
[----:B------:R-:W-:Y:S02]  /*2b40*/  ISETP.GE.AND P0, PT, R23, RZ, PT ;  /* 0x000000ff1700720c */ /* 0x000fe40003f06270 */
[----:B------:R-:W-:-:S11]  /*2b50*/  ISETP.GE.AND P1, PT, R0, RZ, PT ;  /* 0x000000ff0000720c */ /* 0x000fd60003f26270 */
[----:B------:R-:W-:Y:S01]  /*2b60*/  @P0 MOV R21, RZ ;  /* 0x000000ff00150202 */ /* 0x000fe20000000f00 */
[----:B------:R-:W-:Y:S02]  /*2b70*/  @!P0 IMAD.MOV.U32 R21, RZ, RZ, -0x40 ;  /* 0xffffffc0ff158424 */ /* 0x000fe400078e00ff */
[----:B------:R-:W-:Y:S01]  /*2b80*/  @!P0 FFMA R29, R29, 1.84467440737095516160e+19, RZ ;  /* 0x5f8000001d1d8823 */ /* 0x000fe200000000ff */
[----:B------:R-:W-:Y:S02]  /*2b90*/  @!P1 FFMA R24, R24, 1.84467440737095516160e+19, RZ ;  /* 0x5f80000018189823 */ /* 0x000fe400000000ff */
[----:B------:R-:W-:-:S07]  /*2ba0*/  @!P1 IADD3 R21, PT, PT, R21, 0x40, RZ ;  /* 0x0000004015159810 */ /* 0x000fce0007ffe0ff */
.L_x_68:
[----:B------:R-:W-:Y:S01]  /*2bb0*/  LEA R23, R19, 0xc0800000, 0x17 ;  /* 0xc080000013177811 */ /* 0x000fe200078eb8ff */
[----:B------:R-:W-:Y:S01]  /*2bc0*/  BSSY.RECONVERGENT B1, `(.L_x_73) ;  /* 0x0000036000017945 */ /* 0x000fe20003800200 */
[----:B------:R-:W-:Y:S02]  /*2bd0*/  IADD3 R22, PT, PT, R22, -0x7f, RZ ;  /* 0xffffff8116167810 */ /* 0x000fe40007ffe0ff */
[----:B------:R-:W-:-:S04]  /*2be0*/  IADD3 R28, PT, PT, -R23, R24, RZ ;  /* 0x00000018171c7210 */ /* 0x000fc80007ffe1ff */
[----:B------:R-:W0:Y:S01]  /*2bf0*/  MUFU.RCP R0, R28 ;  /* 0x0000001c00007308 */ /* 0x000e220000001000 */
[----:B------:R-:W-:-:S04]  /*2c00*/  FADD.FTZ R25, -R28, -RZ ;  /* 0x800000ff1c197221 */ /* 0x000fc80000010100 */
[----:B0-----:R-:W-:-:S04]  /*2c10*/  FFMA R23, R0, R25, 1 ;  /* 0x3f80000000177423 */ /* 0x001fc80000000019 */
[----:B------:R-:W-:Y:S01]  /*2c20*/  FFMA R23, R0, R23, R0 ;  /* 0x0000001700177223 */ /* 0x000fe20000000000 */
[C---:B------:R-:W-:Y:S01]  /*2c30*/  IMAD R0, R22.reuse, -0x800000, R29 ;  /* 0xff80000016007824 */ /* 0x040fe200078e021d */
[----:B------:R-:W-:-:S03]  /*2c40*/  IADD3 R22, PT, PT, R22, 0x7f, -R19 ;  /* 0x0000007f16167810 */ /* 0x000fc60007ffe813 */
[----:B------:R-:W-:Y:S01]  /*2c50*/  FFMA R24, R0, R23, RZ ;  /* 0x0000001700187223 */ /* 0x000fe200000000ff */
[----:B------:R-:W-:-:S03]  /*2c60*/  IADD3 R21, PT, PT, R22, R21, RZ ;  /* 0x0000001516157210 */ /* 0x000fc60007ffe0ff */
[----:B------:R-:W-:-:S04]  /*2c70*/  FFMA R26, R25, R24, R0 ;  /* 0x00000018191a7223 */ /* 0x000fc80000000000 */
[----:B------:R-:W-:-:S04]  /*2c80*/  FFMA R26, R23, R26, R24 ;  /* 0x0000001a171a7223 */ /* 0x000fc80000000018 */
[----:B------:R-:W-:-:S04]  /*2c90*/  FFMA R25, R25, R26, R0 ;  /* 0x0000001a19197223 */ /* 0x000fc80000000000 */
[----:B------:R-:W-:-:S05]  /*2ca0*/  FFMA R0, R23, R25, R26 ;  /* 0x0000001917007223 */ /* 0x000fca000000001a */
[----:B------:R-:W-:-:S04]  /*2cb0*/  SHF.R.U32.HI R19, RZ, 0x17, R0 ;  /* 0x00000017ff137819 */ /* 0x000fc80000011600 */
[----:B------:R-:W-:-:S04]  /*2cc0*/  LOP3.LUT R22, R19, 0xff, RZ, 0xc0, !PT ;  /* 0x000000ff13167812 */ /* 0x000fc800078ec0ff */
[----:B------:R-:W-:-:S05]  /*2cd0*/  IADD3 R19, PT, PT, R22, R21, RZ ;  /* 0x0000001516137210 */ /* 0x000fca0007ffe0ff */
[----:B------:R-:W-:-:S05]  /*2ce0*/  VIADD R22, R19, 0xffffffff ;  /* 0xffffffff13167836 */ /* 0x000fca0000000000 */
[----:B------:R-:W-:-:S13]  /*2cf0*/  ISETP.GE.U32.AND P0, PT, R22, 0xfe, PT ;  /* 0x000000fe1600780c */ /* 0x000fda0003f06070 */
[----:B------:R-:W-:Y:S05]  /*2d00*/  @!P0 BRA `(.L_x_74) ;  /* 0x0000000000808947 */ /* 0x000fea0003800000 */
[----:B------:R-:W-:-:S13]  /*2d10*/  ISETP.GT.AND P0, PT, R19, 0xfe, PT ;  /* 0x000000fe1300780c */ /* 0x000fda0003f04270 */
[----:B------:R-:W-:Y:S05]  /*2d20*/  @P0 BRA `(.L_x_75) ;  /* 0x00000000006c0947 */ /* 0x000fea0003800000 */
[----:B------:R-:W-:-:S13]  /*2d30*/  ISETP.GE.AND P0, PT, R19, 0x1, PT ;  /* 0x000000011300780c */ /* 0x000fda0003f06270 */
[----:B------:R-:W-:Y:S05]  /*2d40*/  @P0 BRA `(.L_x_76) ;  /* 0x0000000000740947 */ /* 0x000fea0003800000 */
[----:B------:R-:W-:Y:S02]  /*2d50*/  ISETP.GE.AND P0, PT, R19, -0x18, PT ;  /* 0xffffffe81300780c */ /* 0x000fe40003f06270 */
[----:B------:R-:W-:-:S11]  /*2d60*/  LOP3.LUT R0, R0, 0x80000000, RZ, 0xc0, !PT ;  /* 0x8000000000007812 */ /* 0x000fd600078ec0ff */
[----:B------:R-:W-:Y:S05]  /*2d70*/  @!P0 BRA `(.L_x_76) ;  /* 0x0000000000688947 */ /* 0x000fea0003800000 */
[CCC-:B------:R-:W-:Y:S01]  /*2d80*/  FFMA.RZ R21, R23.reuse, R25.reuse, R26.reuse ;  /* 0x0000001917157223 */ /* 0x1c0fe2000000c01a */
[CCC-:B------:R-:W-:Y:S01]  /*2d90*/  FFMA.RP R22, R23.reuse, R25.reuse, R26.reuse ;  /* 0x0000001917167223 */ /* 0x1c0fe2000000801a */
[----:B------:R-:W-:Y:S01]  /*2da0*/  FFMA.RM R25, R23, R25, R26 ;  /* 0x0000001917197223 */ /* 0x000fe2000000401a */
[----:B------:R-:W-:Y:S02]  /*2db0*/  IADD3 R23, PT, PT, R19, 0x20, RZ ;  /* 0x0000002013177810 */ /* 0x000fe40007ffe0ff */
[----:B------:R-:W-:Y:S02]  /*2dc0*/  LOP3.LUT R21, R21, 0x7fffff, RZ, 0xc0, !PT ;  /* 0x007fffff15157812 */ /* 0x000fe400078ec0ff */
[----:B------:R-:W-:Y:S02]  /*2dd0*/  ISETP.NE.AND P2, PT, R19, RZ, PT ;  /* 0x000000ff1300720c */ /* 0x000fe40003f45270 */
[----:B------:R-:W-:Y:S02]  /*2de0*/  LOP3.LUT R24, R21, 0x800000, RZ, 0xfc, !PT ;  /* 0x0080000015187812 */ /* 0x000fe400078efcff */
[----:B------:R-:W-:-:S02]  /*2df0*/  ISETP.NE.AND P1, PT, R19, RZ, PT ;  /* 0x000000ff1300720c */ /* 0x000fc40003f25270 */
[----:B------:R-:W-:Y:S02]  /*2e00*/  IADD3 R19, PT, PT, -R19, RZ, RZ ;  /* 0x000000ff13137210 */ /* 0x000fe40007ffe1ff */
[----:B------:R-:W-:Y:S02]  /*2e10*/  SHF.L.U32 R23, R24, R23, RZ ;  /* 0x0000001718177219 */ /* 0x000fe400000006ff */
[----:B------:R-:W-:Y:S02]  /*2e20*/  FSETP.NEU.FTZ.AND P0, PT, R22, R25, PT ;  /* 0x000000191600720b */ /* 0x000fe40003f1d000 */
[----:B------:R-:W-:Y:S02]  /*2e30*/  SEL R19, R19, RZ, P2 ;  /* 0x000000ff13137207 */ /* 0x000fe40001000000 */
[----:B------:R-:W-:Y:S02]  /*2e40*/  ISETP.NE.AND P1, PT, R23, RZ, P1 ;  /* 0x000000ff1700720c */ /* 0x000fe40000f25270 */
[----:B------:R-:W-:-:S02]  /*2e50*/  SHF.R.U32.HI R24, RZ, R19, R24 ;  /* 0x00000013ff187219 */ /* 0x000fc40000011618 */
[----:B------:R-:W-:Y:S02]  /*2e60*/  PLOP3.LUT P0, PT, P0, P1, PT, 0xf8, 0x8f ;  /* 0x00000000008f781c */ /* 0x000fe40000703f70 */
[----:B------:R-:W-:Y:S02]  /*2e70*/  SHF.R.U32.HI R21, RZ, 0x1, R24 ;  /* 0x00000001ff157819 */ /* 0x000fe40000011618 */
[----:B------:R-:W-:-:S04]  /*2e80*/  SEL R22, RZ, 0x1, !P0 ;  /* 0x00000001ff167807 */ /* 0x000fc80004000000 */
[----:B------:R-:W-:-:S04]  /*2e90*/  LOP3.LUT R19, R22, 0x1, R21, 0xf8, !PT ;  /* 0x0000000116137812 */ /* 0x000fc800078ef815 */
[----:B------:R-:W-:-:S04]  /*2ea0*/  LOP3.LUT R24, R19, R24, RZ, 0xc0, !PT ;  /* 0x0000001813187212 */ /* 0x000fc800078ec0ff */
[----:B------:R-:W-:-:S04]  /*2eb0*/  IADD3 R21, PT, PT, R21, R24, RZ ;  /* 0x0000001815157210 */ /* 0x000fc80007ffe0ff */
[----:B------:R-:W-:Y:S01]  /*2ec0*/  LOP3.LUT R0, R21, R0, RZ, 0xfc, !PT ;  /* 0x0000000015007212 */ /* 0x000fe200078efcff */
[----:B------:R-:W-:Y:S06]  /*2ed0*/  BRA `(.L_x_76) ;  /* 0x0000000000107947 */ /* 0x000fec0003800000 */
.L_x_75:
[----:B------:R-:W-:-:S04]  /*2ee0*/  LOP3.LUT R0, R0, 0x80000000, RZ, 0xc0, !PT ;  /* 0x8000000000007812 */ /* 0x000fc800078ec0ff */
[----:B------:R-:W-:Y:S01]  /*2ef0*/  LOP3.LUT R0, R0, 0x7f800000, RZ, 0xfc, !PT ;  /* 0x7f80000000007812 */ /* 0x000fe200078efcff */
[----:B------:R-:W-:Y:S06]  /*2f00*/  BRA `(.L_x_76) ;  /* 0x0000000000047947 */ /* 0x000fec0003800000 */
.L_x_74:
[----:B------:R-:W-:-:S07]  /*2f10*/  LEA R0, R21, R0, 0x17 ;  /* 0x0000000015007211 */ /* 0x000fce00078eb8ff */
.L_x_76:
[----:B------:R-:W-:Y:S05]  /*2f20*/  BSYNC.RECONVERGENT B1 ;  /* 0x0000000000017941 */ /* 0x000fea0003800200 */
.L_x_73:
[----:B------:R-:W-:Y:S05]  /*2f30*/  BRA `(.L_x_77) ;  /* 0x0000000000207947 */ /* 0x000fea0003800000 */
.L_x_72:
[----:B------:R-:W-:-:S04]  /*2f40*/  LOP3.LUT R24, R24, 0x80000000, R29, 0x48, !PT ;  /* 0x8000000018187812 */ /* 0x000fc800078e481d */
[----:B------:R-:W-:Y:S01]  /*2f50*/  LOP3.LUT R0, R24, 0x7f800000, RZ, 0xfc, !PT ;  /* 0x7f80000018007812 */ /* 0x000fe200078efcff */
[----:B------:R-:W-:Y:S06]  /*2f60*/  BRA `(.L_x_77) ;  /* 0x0000000000147947 */ /* 0x000fec0003800000 */
.L_x_71:
[----:B------:R-:W-:Y:S01]  /*2f70*/  LOP3.LUT R0, R24, 0x80000000, R29, 0x48, !PT ;  /* 0x8000000018007812 */ /* 0x000fe200078e481d */
[----:B------:R-:W-:Y:S06]  /*2f80*/  BRA `(.L_x_77) ;  /* 0x00000000000c7947 */ /* 0x000fec0003800000 */
.L_x_70:
[----:B------:R-:W0:Y:S01]  /*2f90*/  MUFU.RSQ R0, -QNAN ;  /* 0xffc0000000007908 */ /* 0x000e220000001400 */
[----:B------:R-:W-:Y:S05]  /*2fa0*/  BRA `(.L_x_77) ;  /* 0x0000000000047947 */ /* 0x000fea0003800000 */
.L_x_69:
[----:B------:R-:W-:-:S07]  /*2fb0*/  FADD.FTZ R0, R29, R24 ;  /* 0x000000181d007221 */ /* 0x000fce0000010000 */
.L_x_77:
[----:B------:R-:W-:Y:S05]  /*2fc0*/  BSYNC.RECONVERGENT B0 ;  /* 0x0000000000007941 */ /* 0x000fea0003800200 */
.L_x_67:
[----:B------:R-:W-:-:S04]  /*2fd0*/  HFMA2 R21, -RZ, RZ, 0, 0 ;  /* 0x00000000ff157431 */ /* 0x000fc800000001ff */
[----:B0-----:R-:W-:Y:S05]  /*2fe0*/  RET.REL.NODEC R20 `(GroupNormKernel) ;  /* 0xffffffd014047950 */ /* 0x001fea0003c3ffff */
.L_x_78:
[----:B------:R-:W-:-:S00]  /*2ff0*/  BRA `(.L_x_78) ;  /* 0xfffffffc00fc7947 */ /* 0x000fc0000383ffff */
[----:B------:R-:W-:-:S00]  /*3000*/  NOP ;  /* 0x0000000000007918 */ /* 0x000fc00000000000 */
[----:B------:R-:W-:-:S00]  /*3010*/  NOP ;  /* 0x0000000000007918 */ /* 0x000fc00000000000 */
[----:B------:R-:W-:-:S00]  /*3020*/  NOP ;  /* 0x0000000000007918 */ /* 0x000fc00000000000 */
[----:B------:R-:W-:-:S00]  /*3030*/  NOP ;  /* 0x0000000000007918 */ /* 0x000fc00000000000 */
[----:B------:R-:W-:-:S00]  /*3040*/  NOP ;  /* 0x0000000000007918 */ /* 0x000fc00000000000 */
[----:B------:R-:W-:-:S00]  /*3050*/  NOP ;  /* 0x0000000000007918 */ /* 0x000fc00000000000 */
[----:B------:R-:W-:-:S00]  /*3060*/  NOP ;  /* 0x0000000000007918 */ /* 0x000fc00000000000 */
[----:B------:R-:W-:-:S00]  /*3070*/  NOP ;  /* 0x0000000000007918 */ /* 0x000fc00000000000 */
.L_x_81:


//--------------------- .nv.shared.GroupNormKernel --------------------------
	.section	.nv.shared.GroupNormKernel,"aw",@nobits
	.sectionflags	@""
	.align	16
	.zero		1024


//--------------------- .nv.shared.reserved.0     --------------------------
	.section	.nv.shared.reserved.0,"aw",@nobits
	.weak		__nv_reservedSMEM_offset_0_alias
	.size		__nv_reservedSMEM_offset_0_alias, 0, 64
	.other		__nv_reservedSMEM_offset_0_alias,@"STO_CUDA_RESERVED_SHARED STV_DEFAULT"
__nv_reservedSMEM_offset_0_alias:
	.zero		0
	.zero		64


//--------------------- .nv.constant0.GroupNormKernel --------------------------
	.section	.nv.constant0.GroupNormKernel,"a",@progbits
	.sectionflags	@""
	.align	4
.nv.constant0.GroupNormKernel:
	.zero		968


//--------------------- SYMBOLS --------------------------

	.type		.nv.reservedSmem.offset0,@object
	.size		.nv.reservedSmem.offset0,0x4
	.type		.nv.reservedSmem.cap,@object
	.size		.nv.reservedSmem.cap,0x4
